	.target	sm_80

	.elftype	@"ET_EXEC"


//--------------------- .note.nv.tkinfo           --------------------------
	.section	.note.nv.tkinfo,"",@"SHT_NOTE"
	.sectionflags	@"SHF_NOTE_NV_TKINFO"
	.tkinfo
        /*0018*/ 	.word	0x00000002
        /*0030*/ 	.string	""
        /*0030*/ 	.string	"ptxas"
        /*0030*/ 	.string	"Cuda compilation tools, release 13.0, V13.0.88"
        /*0030*/ 	.string	"Build cuda_13.0.r13.0/compiler.36424714_0"
        /*0030*/ 	.string	"-v  -suppress-debug-info  -lineinfo  -arch sm_80 "



//--------------------- .note.nv.cuinfo           --------------------------
	.section	.note.nv.cuinfo,"",@"SHT_NOTE"
	.sectionflags	@"SHF_NOTE_NV_CUINFO"
        /*0018*/ 	.short	0x0002
        /*001a*/ 	.short	0x0050
        /*001c*/ 	.short	0x0082
	.zero		2


//--------------------- .nv.info                  --------------------------
	.section	.nv.info,"",@"SHT_CUDA_INFO"
	.align	4


	//----- nvinfo : EIATTR_REGCOUNT
	.align		4
        /*0000*/ 	.byte	0x04, 0x2f
        /*0002*/ 	.short	(.L_1 - .L_0)
	.align		4
.L_0:
        /*0004*/ 	.word	index@(matmul_kernel)
        /*0008*/ 	.word	0x000000a8


	//----- nvinfo : EIATTR_FRAME_SIZE
	.align		4
.L_1:
        /*000c*/ 	.byte	0x04, 0x11
        /*000e*/ 	.short	(.L_3 - .L_2)
	.align		4
.L_2:
        /*0010*/ 	.word	index@(matmul_kernel)
        /*0014*/ 	.word	0x00000000


	//----- nvinfo : EIATTR_MIN_STACK_SIZE
	.align		4
.L_3:
        /*0018*/ 	.byte	0x04, 0x12
        /*001a*/ 	.short	(.L_5 - .L_4)
	.align		4
.L_4:
        /*001c*/ 	.word	index@(matmul_kernel)
        /*0020*/ 	.word	0x00000000
.L_5:


//--------------------- .nv.info.matmul_kernel    --------------------------
	.section	.nv.info.matmul_kernel,"",@"SHT_CUDA_INFO"
	.sectionflags	@""
	.align	4


	//----- nvinfo : EIATTR_CUDA_API_VERSION
	.align		4
        /*0000*/ 	.byte	0x04, 0x37
        /*0002*/ 	.short	(.L_7 - .L_6)
.L_6:
        /*0004*/ 	.word	0x00000082


	//----- nvinfo : EIATTR_SW2861232_WAR
	.align		4
.L_7:
        /*0008*/ 	.byte	0x01, 0x35
	.zero		2


	//----- nvinfo : EIATTR_PARAM_CBANK
	.align		4
        /*000c*/ 	.byte	0x04, 0x0a
        /*000e*/ 	.short	(.L_9 - .L_8)
	.align		4
.L_8:
        /*0010*/ 	.word	index@(.nv.constant0.matmul_kernel)
        /*0014*/ 	.short	0x0160
        /*0016*/ 	.short	0x0050


	//----- nvinfo : EIATTR_CBANK_PARAM_SIZE
	.align		4
.L_9:
        /*0018*/ 	.byte	0x03, 0x19
        /*001a*/ 	.short	0x0050


	//----- nvinfo : EIATTR_KPARAM_INFO
	.align		4
        /*001c*/ 	.byte	0x04, 0x17
        /*001e*/ 	.short	(.L_11 - .L_10)
.L_10:
        /*0020*/ 	.word	0x00000000
        /*0024*/ 	.short	0x000d
        /*0026*/ 	.short	0x0048
        /*0028*/ 	.byte	0x00, 0xf4, 0x21, 0x00


	//----- nvinfo : EIATTR_KPARAM_INFO
	.align		4
.L_11:
        /*002c*/ 	.byte	0x04, 0x17
        /*002e*/ 	.short	(.L_13 - .L_12)
.L_12:
        /*0030*/ 	.word	0x00000000
        /*0034*/ 	.short	0x000c
        /*0036*/ 	.short	0x0040
        /*0038*/ 	.byte	0x00, 0xf4, 0x21, 0x00


	//----- nvinfo : EIATTR_KPARAM_INFO
	.align		4
.L_13:
        /*003c*/ 	.byte	0x04, 0x17
        /*003e*/ 	.short	(.L_15 - .L_14)
.L_14:
        /*0040*/ 	.word	0x00000000
        /*0044*/ 	.short	0x000b
        /*0046*/ 	.short	0x0038
        /*0048*/ 	.byte	0x00, 0xf0, 0x11, 0x00


	//----- nvinfo : EIATTR_KPARAM_INFO
	.align		4
.L_15:
        /*004c*/ 	.byte	0x04, 0x17
        /*004e*/ 	.short	(.L_17 - .L_16)
.L_16:
        /*0050*/ 	.word	0x00000000
        /*0054*/ 	.short	0x000a
        /*0056*/ 	.short	0x0034
        /*0058*/ 	.byte	0x00, 0xf0, 0x11, 0x00


	//----- nvinfo : EIATTR_KPARAM_INFO
	.align		4
.L_17:
        /*005c*/ 	.byte	0x04, 0x17
        /*005e*/ 	.short	(.L_19 - .L_18)
.L_18:
        /*0060*/ 	.word	0x00000000
        /*0064*/ 	.short	0x0009
        /*0066*/ 	.short	0x0030
        /*0068*/ 	.byte	0x00, 0xf0, 0x11, 0x00


	//----- nvinfo : EIATTR_KPARAM_INFO
	.align		4
.L_19:
        /*006c*/ 	.byte	0x04, 0x17
        /*006e*/ 	.short	(.L_21 - .L_20)
.L_20:
        /*0070*/ 	.word	0x00000000
        /*0074*/ 	.short	0x0008
        /*0076*/ 	.short	0x002c
        /*0078*/ 	.byte	0x00, 0xf0, 0x11, 0x00


	//----- nvinfo : EIATTR_KPARAM_INFO
	.align		4
.L_21:
        /*007c*/ 	.byte	0x04, 0x17
        /*007e*/ 	.short	(.L_23 - .L_22)
.L_22:
        /*0080*/ 	.word	0x00000000
        /*0084*/ 	.short	0x0007
        /*0086*/ 	.short	0x0028
        /*0088*/ 	.byte	0x00, 0xf0, 0x11, 0x00


	//----- nvinfo : EIATTR_KPARAM_INFO
	.align		4
.L_23:
        /*008c*/ 	.byte	0x04, 0x17
        /*008e*/ 	.short	(.L_25 - .L_24)
.L_24:
        /*0090*/ 	.word	0x00000000
        /*0094*/ 	.short	0x0006
        /*0096*/ 	.short	0x0024
        /*0098*/ 	.byte	0x00, 0xf0, 0x11, 0x00


	//----- nvinfo : EIATTR_KPARAM_INFO
	.align		4
.L_25:
        /*009c*/ 	.byte	0x04, 0x17
        /*009e*/ 	.short	(.L_27 - .L_26)
.L_26:
        /*00a0*/ 	.word	0x00000000
        /*00a4*/ 	.short	0x0005
        /*00a6*/ 	.short	0x0020
        /*00a8*/ 	.byte	0x00, 0xf0, 0x11, 0x00


	//----- nvinfo : EIATTR_KPARAM_INFO
	.align		4
.L_27:
        /*00ac*/ 	.byte	0x04, 0x17
        /*00ae*/ 	.short	(.L_29 - .L_28)
.L_28:
        /*00b0*/ 	.word	0x00000000
        /*00b4*/ 	.short	0x0004
        /*00b6*/ 	.short	0x001c
        /*00b8*/ 	.byte	0x00, 0xf0, 0x11, 0x00


	//----- nvinfo : EIATTR_KPARAM_INFO
	.align		4
.L_29:
        /*00bc*/ 	.byte	0x04, 0x17
        /*00be*/ 	.short	(.L_31 - .L_30)
.L_30:
        /*00c0*/ 	.word	0x00000000
        /*00c4*/ 	.short	0x0003
        /*00c6*/ 	.short	0x0018
        /*00c8*/ 	.byte	0x00, 0xf0, 0x11, 0x00


	//----- nvinfo : EIATTR_KPARAM_INFO
	.align		4
.L_31:
        /*00cc*/ 	.byte	0x04, 0x17
        /*00ce*/ 	.short	(.L_33 - .L_32)
.L_32:
        /*00d0*/ 	.word	0x00000000
        /*00d4*/ 	.short	0x0002
        /*00d6*/ 	.short	0x0010
        /*00d8*/ 	.byte	0x00, 0xf4, 0x21, 0x00


	//----- nvinfo : EIATTR_KPARAM_INFO
	.align		4
.L_33:
        /*00dc*/ 	.byte	0x04, 0x17
        /*00de*/ 	.short	(.L_35 - .L_34)
.L_34:
        /*00e0*/ 	.word	0x00000000
        /*00e4*/ 	.short	0x0001
        /*00e6*/ 	.short	0x0008
        /*00e8*/ 	.byte	0x00, 0xf4, 0x21, 0x00


	//----- nvinfo : EIATTR_KPARAM_INFO
	.align		4
.L_35:
        /*00ec*/ 	.byte	0x04, 0x17
        /*00ee*/ 	.short	(.L_37 - .L_36)
.L_36:
        /*00f0*/ 	.word	0x00000000
        /*00f4*/ 	.short	0x0000
        /*00f6*/ 	.short	0x0000
        /*00f8*/ 	.byte	0x00, 0xf4, 0x21, 0x00


	//----- nvinfo : EIATTR_MAXREG_COUNT
	.align		4
.L_37:
        /*00fc*/ 	.byte	0x03, 0x1b
        /*00fe*/ 	.short	0x00ff


	//----- nvinfo : EIATTR_NUM_BARRIERS
	.align		4
        /*0100*/ 	.byte	0x02, 0x4c
        /*0102*/ 	.byte	0x01
	.zero		1


	//----- nvinfo : EIATTR_MERCURY_ISA_VERSION
	.align		4
        /*0104*/ 	.byte	0x03, 0x5f
        /*0106*/ 	.short	0x0000


	//----- nvinfo : EIATTR_EXIT_INSTR_OFFSETS
	.align		4
        /*0108*/ 	.byte	0x04, 0x1c
        /*010a*/ 	.short	(.L_39 - .L_38)


	//   ....[0]....
.L_38:
        /*010c*/ 	.word	0x00006030


	//   ....[1]....
        /*0110*/ 	.word	0x00006050


	//----- nvinfo : EIATTR_REQNTID
	.align		4
.L_39:
        /*0114*/ 	.byte	0x04, 0x10
        /*0116*/ 	.short	(.L_41 - .L_40)
.L_40:
        /*0118*/ 	.word	0x00000080
        /*011c*/ 	.word	0x00000001
        /*0120*/ 	.word	0x00000001
.L_41:


//--------------------- .nv.callgraph             --------------------------
	.section	.nv.callgraph,"",@"SHT_CUDA_CALLGRAPH"
	.align	4
	.sectionentsize	8
	.align		4
        /*0000*/ 	.word	0x00000000
	.align		4
        /*0004*/ 	.word	0xffffffff
	.align		4
        /*0008*/ 	.word	0x00000000
	.align		4
        /*000c*/ 	.word	0xfffffffe
	.align		4
        /*0010*/ 	.word	0x00000000
	.align		4
        /*0014*/ 	.word	0xfffffffd
	.align		4
        /*0018*/ 	.word	0x00000000
	.align		4
        /*001c*/ 	.word	0xfffffffc


//--------------------- .nv.rel.action            --------------------------
	.section	.nv.rel.action,"",@"SHT_CUDA_RELOCINFO"
	.align	8
	.sectionentsize	8
        /*0000*/ 	.byte	0x73, 0x00, 0x00, 0x00, 0x00, 0x00, 0x00, 0x00, 0x00, 0x00, 0x00, 0x11, 0x25, 0x00, 0x05, 0x36


//--------------------- .nv.constant0.matmul_kernel --------------------------
	.section	.nv.constant0.matmul_kernel,"a",@progbits
	.sectionflags	@""
	.align	4
.nv.constant0.matmul_kernel:
	.zero		432


//--------------------- .text.matmul_kernel       --------------------------
	.section	.text.matmul_kernel,"ax",@progbits
	.sectioninfo	@"SHI_REGISTERS=168"
	.align	128
        .global         matmul_kernel
        .type           matmul_kernel,@function
        .size           matmul_kernel,(.L_x_4 - matmul_kernel)
        .other          matmul_kernel,@"STO_CUDA_ENTRY STV_DEFAULT"
matmul_kernel:
.text.matmul_kernel:
[----:B------:R-:W-:Y:S02]  /*0000*/  IMAD.MOV.U32 R1, RZ, RZ, c[0x0][0x28] ;  /* 0x00000a00ff017624 */ /* 0x000fe400078e00ff */
[----:B------:R-:W-:Y:S01]  /*0010*/  IMAD.MOV.U32 R6, RZ, RZ, 0x3f ;  /* 0x0000003fff067424 */ /* 0x000fe200078e00ff */
[----:B------:R-:W1:Y:S01]  /*0020*/  S2R R5, SR_CTAID.X ;  /* 0x0000000000057919 */ /* 0x000e620000002500 */
[----:B------:R-:W-:Y:S01]  /*0030*/  IMAD.MOV.U32 R136, RZ, RZ, 0x1f ;  /* 0x0000001fff887424 */ /* 0x000fe200078e00ff */
[----:B------:R-:W-:Y:S01]  /*0040*/  ULDC.64 UR8, c[0x0][0x118] ;  /* 0x0000460000087ab9 */ /* 0x000fe20000000a00 */
[----:B------:R-:W-:Y:S01]  /*0050*/  IMAD.MOV.U32 R143, RZ, RZ, c[0x0][0x188] ;  /* 0x00006200ff8f7624 */ /* 0x000fe200078e00ff */
[----:B------:R-:W-:Y:S01]  /*0060*/  IADD3 R0, R6, c[0x0][0x17c], RZ ;  /* 0x00005f0006007a10 */ /* 0x000fe20007ffe0ff */
[----:B------:R-:W2:Y:S01]  /*0070*/  S2R R129, SR_TID.X ;  /* 0x0000000000817919 */ /* 0x000ea20000002100 */
[----:B------:R-:W-:Y:S01]  /*0080*/  IADD3 R136, R136, c[0x0][0x180], RZ ;  /* 0x0000600088887a10 */ /* 0x000fe20007ffe0ff */
[----:B------:R-:W-:Y:S01]  /*0090*/  ULDC UR5, c[0x0][0x180] ;  /* 0x0000600000057ab9 */ /* 0x000fe20000000800 */
[----:B------:R-:W-:Y:S01]  /*00a0*/  SHF.R.S32.HI R3, RZ, 0x1f, R0 ;  /* 0x0000001fff037819 */ /* 0x000fe20000011400 */
[----:B------:R-:W-:Y:S01]  /*00b0*/  UIADD3 UR4, UR5, -0x20, URZ ;  /* 0xffffffe005047890 */ /* 0x000fe2000fffe03f */
[----:B------:R-:W-:Y:S01]  /*00c0*/  IMAD.MOV.U32 R141, RZ, RZ, c[0x0][0x18c] ;  /* 0x00006300ff8d7624 */ /* 0x000fe200078e00ff */
[----:B------:R-:W-:Y:S01]  /*00d0*/  UIADD3 UR6, UR5, -0x40, URZ ;  /* 0xffffffc005067890 */ /* 0x000fe2000fffe03f */
[----:B------:R-:W-:-:S02]  /*00e0*/  LEA.HI R3, R3, R0, RZ, 0x6 ;  /* 0x0000000003037211 */ /* 0x000fc400078f30ff */
[----:B------:R-:W-:Y:S02]  /*00f0*/  IMAD.SHL.U32 R141, R141, 0x20, RZ ;  /* 0x000000208d8d7824 */ /* 0x000fe400078e00ff */
[----:B------:R-:W-:-:S05]  /*0100*/  SHF.R.S32.HI R3, RZ, 0x6, R3 ;  /* 0x00000006ff037819 */ /* 0x000fca0000011403 */
[----:B------:R-:W-:Y:S01]  /*0110*/  IMAD.SHL.U32 R4, R3, 0x8, RZ ;  /* 0x0000000803047824 */ /* 0x000fe200078e00ff */
[----:B-1----:R-:W-:-:S04]  /*0120*/  IABS R10, R5 ;  /* 0x00000005000a7213 */ /* 0x002fc80000000000 */
[-C--:B------:R-:W-:Y:S02]  /*0130*/  IABS R7, R4.reuse ;  /* 0x0000000400077213 */ /* 0x080fe40000000000 */
[----:B------:R-:W-:Y:S02]  /*0140*/  IABS R11, R4 ;  /* 0x00000004000b7213 */ /* 0x000fe40000000000 */
[----:B------:R-:W1:Y:S01]  /*0150*/  I2F.RP R0, R7 ;  /* 0x0000000700007306 */ /* 0x000e620000209400 */
[C---:B--2---:R-:W-:Y:S02]  /*0160*/  LOP3.LUT R122, R129.reuse, 0x3f, RZ, 0xc0, !PT ;  /* 0x0000003f817a7812 */ /* 0x044fe400078ec0ff */
[----:B------:R-:W-:Y:S02]  /*0170*/  SHF.R.S32.HI R144, RZ, 0x6, R129 ;  /* 0x00000006ff907819 */ /* 0x000fe40000011481 */
[----:B------:R-:W-:Y:S02]  /*0180*/  LOP3.LUT R161, R129, 0x7f, RZ, 0xc0, !PT ;  /* 0x0000007f81a17812 */ /* 0x000fe400078ec0ff */
[----:B------:R-:W-:-:S02]  /*0190*/  SGXT R144, R144, 0x1 ;  /* 0x000000019090781a */ /* 0x000fc40000000200 */
[----:B------:R-:W-:Y:S01]  /*01a0*/  SHF.R.U32.HI R162, RZ, 0x6, R129 ;  /* 0x00000006ffa27819 */ /* 0x000fe20000011681 */
[----:B------:R-:W-:Y:S01]  /*01b0*/  IMAD.SHL.U32 R140, R161, 0x4, RZ ;  /* 0x00000004a18c7824 */ /* 0x000fe200078e00ff */
[----:B------:R-:W-:Y:S02]  /*01c0*/  LOP3.LUT R145, R129, 0x1f, RZ, 0xc0, !PT ;  /* 0x0000001f81917812 */ /* 0x000fe400078ec0ff */
[----:B------:R-:W-:Y:S01]  /*01d0*/  SGXT.U32 R162, R162, 0x1 ;  /* 0x00000001a2a2781a */ /* 0x000fe20000000000 */
[----:B-1----:R-:W1:Y:S03]  /*01e0*/  MUFU.RCP R0, R0 ;  /* 0x0000000000007308 */ /* 0x002e660000001000 */
[C---:B------:R-:W-:Y:S01]  /*01f0*/  LOP3.LUT R159, R162.reuse, 0x4, RZ, 0xfc, !PT ;  /* 0x00000004a29f7812 */ /* 0x040fe200078efcff */
[C---:B------:R-:W-:Y:S01]  /*0200*/  IMAD R20, R162.reuse, c[0x0][0x188], RZ ;  /* 0x00006200a2147a24 */ /* 0x040fe200078e02ff */
[C---:B------:R-:W-:Y:S01]  /*0210*/  LOP3.LUT R157, R162.reuse, 0x8, RZ, 0xfc, !PT ;  /* 0x00000008a29d7812 */ /* 0x040fe200078efcff */
[----:B------:R-:W-:Y:S01]  /*0220*/  IMAD R89, R145, c[0x0][0x18c], RZ ;  /* 0x0000630091597a24 */ /* 0x000fe200078e02ff */
[----:B------:R-:W-:-:S02]  /*0230*/  LOP3.LUT R155, R162, 0xc, RZ, 0xfc, !PT ;  /* 0x0000000ca29b7812 */ /* 0x000fc400078efcff */
[C---:B------:R-:W-:Y:S02]  /*0240*/  LOP3.LUT R153, R162.reuse, 0x10, RZ, 0xfc, !PT ;  /* 0x00000010a2997812 */ /* 0x040fe400078efcff */
[C---:B------:R-:W-:Y:S02]  /*0250*/  LOP3.LUT R151, R162.reuse, 0x14, RZ, 0xfc, !PT ;  /* 0x00000014a2977812 */ /* 0x040fe400078efcff */
[C---:B------:R-:W-:Y:S02]  /*0260*/  LOP3.LUT R149, R162.reuse, 0x18, RZ, 0xfc, !PT ;  /* 0x00000018a2957812 */ /* 0x040fe400078efcff */
[C---:B------:R-:W-:Y:S02]  /*0270*/  LOP3.LUT R147, R162.reuse, 0x1c, RZ, 0xfc, !PT ;  /* 0x0000001ca2937812 */ /* 0x040fe400078efcff */
[----:B------:R-:W-:Y:S02]  /*0280*/  LOP3.LUT R160, R162, 0x2, RZ, 0xfc, !PT ;  /* 0x00000002a2a07812 */ /* 0x000fe400078efcff */
[----:B-1----:R-:W-:Y:S01]  /*0290*/  IADD3 R2, R0, 0xffffffe, RZ ;  /* 0x0ffffffe00027810 */ /* 0x002fe20007ffe0ff */
[----:B------:R-:W-:Y:S01]  /*02a0*/  IMAD.MOV R0, RZ, RZ, -R11 ;  /* 0x000000ffff007224 */ /* 0x000fe200078e0a0b */
[----:B------:R-:W-:-:S02]  /*02b0*/  LOP3.LUT R158, R162, 0x6, RZ, 0xfc, !PT ;  /* 0x00000006a29e7812 */ /* 0x000fc400078efcff */
[----:B------:R1:W2:Y:S01]  /*02c0*/  F2I.FTZ.U32.TRUNC.NTZ R3, R2 ;  /* 0x0000000200037305 */ /* 0x0002a2000021f000 */
[C---:B------:R-:W-:Y:S02]  /*02d0*/  LOP3.LUT R156, R162.reuse, 0xa, RZ, 0xfc, !PT ;  /* 0x0000000aa29c7812 */ /* 0x040fe400078efcff */
[C---:B------:R-:W-:Y:S02]  /*02e0*/  LOP3.LUT R154, R162.reuse, 0xe, RZ, 0xfc, !PT ;  /* 0x0000000ea29a7812 */ /* 0x040fe400078efcff */
[C---:B------:R-:W-:Y:S02]  /*02f0*/  LOP3.LUT R152, R162.reuse, 0x12, RZ, 0xfc, !PT ;  /* 0x00000012a2987812 */ /* 0x040fe400078efcff */
[C---:B------:R-:W-:Y:S01]  /*0300*/  LOP3.LUT R148, R162.reuse, 0x1a, RZ, 0xfc, !PT ;  /* 0x0000001aa2947812 */ /* 0x040fe200078efcff */
[----:B-1----:R-:W-:Y:S01]  /*0310*/  IMAD.MOV.U32 R2, RZ, RZ, RZ ;  /* 0x000000ffff027224 */ /* 0x002fe200078e00ff */
[C---:B------:R-:W-:Y:S02]  /*0320*/  LOP3.LUT R150, R162.reuse, 0x16, RZ, 0xfc, !PT ;  /* 0x00000016a2967812 */ /* 0x040fe400078efcff */
[----:B------:R-:W-:Y:S01]  /*0330*/  LOP3.LUT R146, R162, 0x1e, RZ, 0xfc, !PT ;  /* 0x0000001ea2927812 */ /* 0x000fe200078efcff */
[----:B--2---:R-:W-:-:S04]  /*0340*/  IMAD.MOV R8, RZ, RZ, -R3 ;  /* 0x000000ffff087224 */ /* 0x004fc800078e0a03 */
[----:B------:R-:W-:Y:S02]  /*0350*/  IMAD R9, R8, R7, RZ ;  /* 0x0000000708097224 */ /* 0x000fe400078e02ff */
[----:B------:R-:W-:Y:S02]  /*0360*/  IMAD.MOV.U32 R8, RZ, RZ, R10 ;  /* 0x000000ffff087224 */ /* 0x000fe400078e000a */
[----:B------:R-:W-:-:S04]  /*0370*/  IMAD.HI.U32 R3, R3, R9, R2 ;  /* 0x0000000903037227 */ /* 0x000fc800078e0002 */
[----:B------:R-:W-:Y:S02]  /*0380*/  IMAD.SHL.U32 R9, R122, 0x4, RZ ;  /* 0x000000047a097824 */ /* 0x000fe400078e00ff */
[----:B------:R-:W-:-:S03]  /*0390*/  IMAD.HI.U32 R3, R3, R8, RZ ;  /* 0x0000000803037227 */ /* 0x000fc600078e00ff */
[----:B------:R-:W-:Y:S01]  /*03a0*/  LOP3.LUT R144, R9, 0x120, R144, 0x78, !PT ;  /* 0x0000012009907812 */ /* 0x000fe200078e7890 */
[----:B------:R-:W-:Y:S01]  /*03b0*/  IMAD R0, R3, R0, R8 ;  /* 0x0000000003007224 */ /* 0x000fe200078e0208 */
[----:B------:R-:W-:Y:S02]  /*03c0*/  IABS R8, c[0x0][0x17c] ;  /* 0x00005f0000087a13 */ /* 0x000fe40000000000 */
[----:B------:R-:W-:Y:S02]  /*03d0*/  LOP3.LUT R142, R144, 0x40, RZ, 0x3c, !PT ;  /* 0x00000040908e7812 */ /* 0x000fe400078e3cff */
[----:B------:R-:W-:-:S13]  /*03e0*/  ISETP.GT.U32.AND P1, PT, R7, R0, PT ;  /* 0x000000000700720c */ /* 0x000fda0003f24070 */
[----:B------:R-:W-:Y:S01]  /*03f0*/  @!P1 IMAD.IADD R0, R0, 0x1, -R7 ;  /* 0x0000000100009824 */ /* 0x000fe200078e0a07 */
[----:B------:R-:W-:Y:S02]  /*0400*/  @!P1 IADD3 R3, R3, 0x1, RZ ;  /* 0x0000000103039810 */ /* 0x000fe40007ffe0ff */
[----:B------:R-:W-:Y:S02]  /*0410*/  ISETP.NE.AND P1, PT, R4, RZ, PT ;  /* 0x000000ff0400720c */ /* 0x000fe40003f25270 */
[----:B------:R-:W-:Y:S02]  /*0420*/  ISETP.GE.U32.AND P0, PT, R0, R7, PT ;  /* 0x000000070000720c */ /* 0x000fe40003f06070 */
[----:B------:R-:W-:-:S04]  /*0430*/  LOP3.LUT R0, R5, R4, RZ, 0x3c, !PT ;  /* 0x0000000405007212 */ /* 0x000fc800078e3cff */
[----:B------:R-:W-:Y:S02]  /*0440*/  ISETP.GE.AND P2, PT, R0, RZ, PT ;  /* 0x000000ff0000720c */ /* 0x000fe40003f46270 */
[----:B------:R-:W-:-:S05]  /*0450*/  IADD3 R0, R6, c[0x0][0x178], RZ ;  /* 0x00005e0006007a10 */ /* 0x000fca0007ffe0ff */
[----:B------:R-:W-:-:S05]  /*0460*/  @P0 IADD3 R3, R3, 0x1, RZ ;  /* 0x0000000103030810 */ /* 0x000fca0007ffe0ff */
[----:B------:R-:W-:Y:S01]  /*0470*/  IMAD.MOV.U32 R2, RZ, RZ, R3 ;  /* 0x000000ffff027224 */ /* 0x000fe200078e0003 */
[----:B------:R-:W-:-:S03]  /*0480*/  SHF.R.S32.HI R3, RZ, 0x1f, R0 ;  /* 0x0000001fff037819 */ /* 0x000fc60000011400 */
[----:B------:R-:W-:Y:S01]  /*0490*/  @!P2 IMAD.MOV R2, RZ, RZ, -R2 ;  /* 0x000000ffff02a224 */ /* 0x000fe200078e0a02 */
[----:B------:R-:W-:Y:S02]  /*04a0*/  @!P1 LOP3.LUT R2, RZ, R4, RZ, 0x33, !PT ;  /* 0x00000004ff029212 */ /* 0x000fe400078e33ff */
[----:B------:R-:W-:-:S03]  /*04b0*/  LEA.HI R3, R3, R0, RZ, 0x6 ;  /* 0x0000000003037211 */ /* 0x000fc600078f30ff */
[----:B------:R-:W-:Y:S02]  /*04c0*/  IMAD.SHL.U32 R10, R2, 0x8, RZ ;  /* 0x00000008020a7824 */ /* 0x000fe400078e00ff */
[----:B------:R-:W-:-:S03]  /*04d0*/  IMAD.MOV R2, RZ, RZ, -R2 ;  /* 0x000000ffff027224 */ /* 0x000fc600078e0a02 */
[----:B------:R-:W-:Y:S01]  /*04e0*/  LEA.HI.SX32 R3, R3, -R10, 0x1a ;  /* 0x8000000a03037211 */ /* 0x000fe200078fd2ff */
[----:B------:R-:W-:Y:S02]  /*04f0*/  IMAD R13, R4, R2, R5 ;  /* 0x00000002040d7224 */ /* 0x000fe400078e0205 */
[----:B------:R-:W-:Y:S01]  /*0500*/  IMAD.MOV.U32 R2, RZ, RZ, RZ ;  /* 0x000000ffff027224 */ /* 0x000fe200078e00ff */
[----:B------:R-:W-:Y:S02]  /*0510*/  IMNMX R12, R3, 0x8, PT ;  /* 0x00000008030c7817 */ /* 0x000fe40003800200 */
[----:B------:R-:W-:Y:S02]  /*0520*/  IABS R4, R13 ;  /* 0x0000000d00047213 */ /* 0x000fe40000000000 */
[----:B------:R-:W-:-:S04]  /*0530*/  IABS R7, R12 ;  /* 0x0000000c00077213 */ /* 0x000fc80000000000 */
[----:B------:R-:W1:Y:S08]  /*0540*/  I2F.RP R0, R7 ;  /* 0x0000000700007306 */ /* 0x000e700000209400 */
[----:B-1----:R-:W1:Y:S02]  /*0550*/  MUFU.RCP R0, R0 ;  /* 0x0000000000007308 */ /* 0x002e640000001000 */
[----:B-1----:R-:W-:-:S06]  /*0560*/  IADD3 R3, R0, 0xffffffe, RZ ;  /* 0x0ffffffe00037810 */ /* 0x002fcc0007ffe0ff */
[----:B------:R-:W1:Y:S02]  /*0570*/  F2I.FTZ.U32.TRUNC.NTZ R3, R3 ;  /* 0x0000000300037305 */ /* 0x000e64000021f000 */
[----:B-1----:R-:W-:-:S04]  /*0580*/  IMAD.MOV R6, RZ, RZ, -R3 ;  /* 0x000000ffff067224 */ /* 0x002fc800078e0a03 */
[----:B------:R-:W-:Y:S01]  /*0590*/  IMAD R5, R6, R7, RZ ;  /* 0x0000000706057224 */ /* 0x000fe200078e02ff */
[----:B------:R-:W-:-:S03]  /*05a0*/  IABS R6, R12 ;  /* 0x0000000c00067213 */ /* 0x000fc60000000000 */
[----:B------:R-:W-:-:S04]  /*05b0*/  IMAD.HI.U32 R0, R3, R5, R2 ;  /* 0x0000000503007227 */ /* 0x000fc800078e0002 */
[----:B------:R-:W-:Y:S02]  /*05c0*/  IMAD.MOV R5, RZ, RZ, -R6 ;  /* 0x000000ffff057224 */ /* 0x000fe400078e0a06 */
[----:B------:R-:W-:Y:S01]  /*05d0*/  IMAD.HI.U32 R3, R0, R4, RZ ;  /* 0x0000000400037227 */ /* 0x000fe200078e00ff */
[----:B------:R-:W-:-:S03]  /*05e0*/  IABS R0, c[0x0][0x178] ;  /* 0x00005e0000007a13 */ /* 0x000fc60000000000 */
[----:B------:R-:W-:Y:S02]  /*05f0*/  IMAD.MOV.U32 R2, RZ, RZ, R8 ;  /* 0x000000ffff027224 */ /* 0x000fe400078e0008 */
[----:B------:R-:W-:Y:S02]  /*0600*/  IMAD R4, R3, R5, R4 ;  /* 0x0000000503047224 */ /* 0x000fe400078e0204 */
[----:B------:R-:W1:Y:S03]  /*0610*/  I2F.RP R8, R2 ;  /* 0x0000000200087306 */ /* 0x000e660000209400 */
[----:B------:R-:W-:-:S05]  /*0620*/  ISETP.GT.U32.AND P1, PT, R7, R4, PT ;  /* 0x000000040700720c */ /* 0x000fca0003f24070 */
[----:B------:R-:W2:Y:S08]  /*0630*/  I2F.RP R5, R0 ;  /* 0x0000000000057306 */ /* 0x000eb00000209400 */
[----:B------:R-:W-:Y:S01]  /*0640*/  @!P1 IMAD.IADD R4, R4, 0x1, -R7 ;  /* 0x0000000104049824 */ /* 0x000fe200078e0a07 */
[----:B-1----:R-:W1:Y:S01]  /*0650*/  MUFU.RCP R8, R8 ;  /* 0x0000000800087308 */ /* 0x002e620000001000 */
[----:B------:R-:W-:-:S02]  /*0660*/  @!P1 IADD3 R3, R3, 0x1, RZ ;  /* 0x0000000103039810 */ /* 0x000fc40007ffe0ff */
[----:B------:R-:W-:Y:S02]  /*0670*/  ISETP.NE.AND P1, PT, R12, RZ, PT ;  /* 0x000000ff0c00720c */ /* 0x000fe40003f25270 */
[----:B------:R-:W-:Y:S02]  /*0680*/  ISETP.GE.U32.AND P0, PT, R4, R7, PT ;  /* 0x000000070400720c */ /* 0x000fe40003f06070 */
[----:B------:R-:W-:Y:S01]  /*0690*/  LOP3.LUT R4, R13, R12, RZ, 0x3c, !PT ;  /* 0x0000000c0d047212 */ /* 0x000fe200078e3cff */
[----:B--2---:R-:W2:Y:S03]  /*06a0*/  MUFU.RCP R5, R5 ;  /* 0x0000000500057308 */ /* 0x004ea60000001000 */
[----:B------:R-:W-:Y:S02]  /*06b0*/  ISETP.GE.AND P2, PT, R4, RZ, PT ;  /* 0x000000ff0400720c */ /* 0x000fe40003f46270 */
[----:B------:R-:W-:-:S02]  /*06c0*/  SHF.R.U32.HI R4, RZ, 0x5, R129 ;  /* 0x00000005ff047819 */ /* 0x000fc40000011681 */
[----:B-1----:R-:W-:-:S03]  /*06d0*/  IADD3 R6, R8, 0xffffffe, RZ ;  /* 0x0ffffffe08067810 */ /* 0x002fc60007ffe0ff */
[----:B------:R-:W-:Y:S01]  /*06e0*/  @P0 IADD3 R3, R3, 0x1, RZ ;  /* 0x0000000103030810 */ /* 0x000fe20007ffe0ff */
[----:B------:R1:W3:Y:S01]  /*06f0*/  F2I.FTZ.U32.TRUNC.NTZ R7, R6 ;  /* 0x0000000600077305 */ /* 0x0002e2000021f000 */
[----:B------:R-:W-:-:S03]  /*0700*/  SGXT.U32 R4, R4, 0x2 ;  /* 0x000000020404781a */ /* 0x000fc60000000000 */
[----:B------:R-:W-:Y:S01]  /*0710*/  IMAD.MOV.U32 R14, RZ, RZ, R3 ;  /* 0x000000ffff0e7224 */ /* 0x000fe200078e0003 */
[----:B--2---:R-:W-:-:S03]  /*0720*/  IADD3 R3, R5, 0xffffffe, RZ ;  /* 0x0ffffffe05037810 */ /* 0x004fc60007ffe0ff */
[----:B------:R-:W-:Y:S01]  /*0730*/  @!P2 IMAD.MOV R14, RZ, RZ, -R14 ;  /* 0x000000ffff0ea224 */ /* 0x000fe200078e0a0e */
[----:B------:R-:W-:Y:S01]  /*0740*/  @!P1 LOP3.LUT R14, RZ, R12, RZ, 0x33, !PT ;  /* 0x0000000cff0e9212 */ /* 0x000fe200078e33ff */
[----:B------:R2:W4:Y:S01]  /*0750*/  F2I.FTZ.U32.TRUNC.NTZ R5, R3 ;  /* 0x0000000300057305 */ /* 0x000522000021f000 */
[----:B-1----:R-:W-:-:S03]  /*0760*/  IMAD.MOV.U32 R6, RZ, RZ, RZ ;  /* 0x000000ffff067224 */ /* 0x002fc600078e00ff */
[----:B------:R-:W-:Y:S02]  /*0770*/  IMAD.SHL.U32 R121, R14, 0x40, RZ ;  /* 0x000000400e797824 */ /* 0x000fe400078e00ff */
[----:B---3--:R-:W-:-:S03]  /*0780*/  IMAD.MOV R11, RZ, RZ, -R7 ;  /* 0x000000ffff0b7224 */ /* 0x008fc600078e0a07 */
[----:B------:R-:W-:Y:S01]  /*0790*/  LOP3.LUT R8, R121, R4, RZ, 0xfc, !PT ;  /* 0x0000000479087212 */ /* 0x000fe200078efcff */
[----:B------:R-:W-:Y:S01]  /*07a0*/  IMAD R11, R11, R2, RZ ;  /* 0x000000020b0b7224 */ /* 0x000fe200078e02ff */
[----:B--2---:R-:W-:Y:S02]  /*07b0*/  LOP3.LUT R3, R129, 0x60, RZ, 0xc0, !PT ;  /* 0x0000006081037812 */ /* 0x004fe400078ec0ff */
[----:B------:R-:W-:Y:S01]  /*07c0*/  LOP3.LUT R16, R8, 0x3c, RZ, 0xfc, !PT ;  /* 0x0000003c08107812 */ /* 0x000fe200078efcff */
[----:B------:R-:W-:Y:S01]  /*07d0*/  IMAD.HI.U32 R6, R7, R11, R6 ;  /* 0x0000000b07067227 */ /* 0x000fe200078e0006 */
[----:B------:R-:W-:Y:S02]  /*07e0*/  IABS R9, R8 ;  /* 0x0000000800097213 */ /* 0x000fe40000000000 */
[----:B------:R-:W-:Y:S01]  /*07f0*/  IABS R15, R16 ;  /* 0x00000010000f7213 */ /* 0x000fe20000000000 */
[----:B----4-:R-:W-:Y:S01]  /*0800*/  IMAD.MOV R11, RZ, RZ, -R5 ;  /* 0x000000ffff0b7224 */ /* 0x010fe200078e0a05 */
[----:B------:R-:W-:Y:S01]  /*0810*/  SHF.R.U32.HI R7, RZ, 0x1, R3 ;  /* 0x00000001ff077819 */ /* 0x000fe20000011603 */
[----:B------:R-:W-:Y:S01]  /*0820*/  IMAD.HI.U32 R3, R6, R9, RZ ;  /* 0x0000000906037227 */ /* 0x000fe200078e00ff */
[----:B------:R-:W-:-:S02]  /*0830*/  LOP3.LUT R18, R8, 0x4, RZ, 0xfc, !PT ;  /* 0x0000000408127812 */ /* 0x000fc400078efcff */
[----:B------:R-:W-:Y:S01]  /*0840*/  LOP3.LUT R140, R140, R7, RZ, 0x3c, !PT ;  /* 0x000000078c8c7212 */ /* 0x000fe200078e3cff */
[----:B------:R-:W-:Y:S01]  /*0850*/  IMAD.HI.U32 R4, R6, R15, RZ ;  /* 0x0000000f06047227 */ /* 0x000fe200078e00ff */
[----:B------:R-:W-:Y:S02]  /*0860*/  LOP3.LUT R19, R8, 0x8, RZ, 0xfc, !PT ;  /* 0x0000000808137812 */ /* 0x000fe400078efcff */
[----:B------:R-:W-:Y:S01]  /*0870*/  ISETP.GE.AND P5, PT, R16, RZ, PT ;  /* 0x000000ff1000720c */ /* 0x000fe20003fa6270 */
[----:B------:R-:W-:Y:S01]  /*0880*/  IMAD.MOV R4, RZ, RZ, -R4 ;  /* 0x000000ffff047224 */ /* 0x000fe200078e0a04 */
[----:B------:R-:W-:Y:S01]  /*0890*/  ISETP.GE.AND P3, PT, R19, RZ, PT ;  /* 0x000000ff1300720c */ /* 0x000fe20003f66270 */
[----:B------:R-:W-:Y:S01]  /*08a0*/  IMAD R7, R11, R0, RZ ;  /* 0x000000000b077224 */ /* 0x000fe200078e02ff */
[----:B------:R-:W-:Y:S01]  /*08b0*/  IABS R11, R18 ;  /* 0x00000012000b7213 */ /* 0x000fe20000000000 */
[----:B------:R-:W-:Y:S01]  /*08c0*/  IMAD R15, R2, R4, R15 ;  /* 0x00000004020f7224 */ /* 0x000fe200078e020f */
[C---:B------:R-:W-:Y:S01]  /*08d0*/  LOP3.LUT R16, R8.reuse, 0x1c, RZ, 0xfc, !PT ;  /* 0x0000001c08107812 */ /* 0x040fe200078efcff */
[----:B------:R-:W-:Y:S01]  /*08e0*/  IMAD.MOV.U32 R4, RZ, RZ, RZ ;  /* 0x000000ffff047224 */ /* 0x000fe200078e00ff */
[----:B------:R-:W-:Y:S01]  /*08f0*/  LOP3.LUT R24, R8, 0x28, RZ, 0xfc, !PT ;  /* 0x0000002808187812 */ /* 0x000fe200078efcff */
[----:B------:R-:W-:Y:S01]  /*0900*/  IMAD.MOV R3, RZ, RZ, -R3 ;  /* 0x000000ffff037224 */ /* 0x000fe200078e0a03 */
[----:B------:R-:W-:Y:S01]  /*0910*/  ISETP.GT.U32.AND P1, PT, R2, R15, PT ;  /* 0x0000000f0200720c */ /* 0x000fe20003f24070 */
[----:B------:R-:W-:Y:S01]  /*0920*/  IMAD.HI.U32 R4, R5, R7, R4 ;  /* 0x0000000705047227 */ /* 0x000fe200078e0004 */
[----:B------:R-:W-:-:S02]  /*0930*/  IABS R21, R16 ;  /* 0x0000001000157213 */ /* 0x000fc40000000000 */
[----:B------:R-:W-:Y:S01]  /*0940*/  IABS R27, R24 ;  /* 0x00000018001b7213 */ /* 0x000fe20000000000 */
[----:B------:R-:W-:Y:S01]  /*0950*/  IMAD R5, R2, R3, R9 ;  /* 0x0000000302057224 */ /* 0x000fe200078e0209 */
[----:B------:R-:W-:Y:S01]  /*0960*/  IABS R9, R19 ;  /* 0x0000001300097213 */ /* 0x000fe20000000000 */
[----:B------:R-:W-:Y:S01]  /*0970*/  IMAD.HI.U32 R7, R6, R11, RZ ;  /* 0x0000000b06077227 */ /* 0x000fe200078e00ff */
[----:B------:R-:W-:Y:S02]  /*0980*/  LOP3.LUT R28, R8, 0x30, RZ, 0xfc, !PT ;  /* 0x00000030081c7812 */ /* 0x000fe400078efcff */
[----:B------:R-:W-:Y:S01]  /*0990*/  ISETP.GT.U32.AND P0, PT, R2, R5, PT ;  /* 0x000000050200720c */ /* 0x000fe20003f04070 */
[----:B------:R-:W-:Y:S01]  /*09a0*/  IMAD.MOV R3, RZ, RZ, -R14 ;  /* 0x000000ffff037224 */ /* 0x000fe200078e0a0e */
[C---:B------:R-:W-:Y:S01]  /*09b0*/  LOP3.LUT R14, R8.reuse, 0xc, RZ, 0xfc, !PT ;  /* 0x0000000c080e7812 */ /* 0x040fe200078efcff */
[----:B------:R-:W-:Y:S01]  /*09c0*/  IMAD.MOV R7, RZ, RZ, -R7 ;  /* 0x000000ffff077224 */ /* 0x000fe200078e0a07 */
[----:B------:R-:W-:Y:S01]  /*09d0*/  LOP3.LUT R26, R8, 0x2c, RZ, 0xfc, !PT ;  /* 0x0000002c081a7812 */ /* 0x000fe200078efcff */
[----:B------:R-:W-:Y:S01]  /*09e0*/  IMAD R3, R12, R3, R13 ;  /* 0x000000030c037224 */ /* 0x000fe200078e020d */
[----:B------:R-:W-:Y:S01]  /*09f0*/  IABS R17, R14 ;  /* 0x0000000e00117213 */ /* 0x000fe20000000000 */
[----:B------:R-:W-:Y:S01]  /*0a00*/  IMAD.MOV.U32 R13, RZ, RZ, R9 ;  /* 0x000000ffff0d7224 */ /* 0x000fe200078e0009 */
[----:B------:R-:W-:Y:S01]  /*0a10*/  LOP3.LUT R12, R8, 0x18, RZ, 0xfc, !PT ;  /* 0x00000018080c7812 */ /* 0x000fe200078efcff */
[----:B------:R-:W-:Y:S01]  /*0a20*/  IMAD R9, R2, R7, R11 ;  /* 0x0000000702097224 */ /* 0x000fe200078e020b */
[----:B------:R-:W-:Y:S01]  /*0a30*/  ISETP.GE.AND P2, PT, R14, RZ, PT ;  /* 0x000000ff0e00720c */ /* 0x000fe20003f46270 */
[----:B------:R-:W-:Y:S01]  /*0a40*/  IMAD.HI.U32 R7, R6, R13, RZ ;  /* 0x0000000d06077227 */ /* 0x000fe200078e00ff */
[----:B------:R-:W-:-:S02]  /*0a50*/  IABS R19, R12 ;  /* 0x0000000c00137213 */ /* 0x000fc40000000000 */
[----:B------:R-:W-:Y:S01]  /*0a60*/  IABS R31, R28 ;  /* 0x0000001c001f7213 */ /* 0x000fe20000000000 */
[--C-:B------:R-:W-:Y:S01]  /*0a70*/  @!P0 IMAD.IADD R5, R5, 0x1, -R2.reuse ;  /* 0x0000000105058824 */ /* 0x100fe200078e0a02 */
[----:B------:R-:W-:Y:S01]  /*0a80*/  ISETP.GT.U32.AND P0, PT, R2, R9, PT ;  /* 0x000000090200720c */ /* 0x000fe20003f04070 */
[----:B------:R-:W-:Y:S01]  /*0a90*/  @!P1 IMAD.IADD R15, R15, 0x1, -R2 ;  /* 0x000000010f0f9824 */ /* 0x000fe200078e0a02 */
[----:B------:R-:W-:Y:S01]  /*0aa0*/  ISETP.GE.AND P1, PT, R18, RZ, PT ;  /* 0x000000ff1200720c */ /* 0x000fe20003f26270 */
[----:B------:R-:W-:Y:S01]  /*0ab0*/  IMAD.MOV R7, RZ, RZ, -R7 ;  /* 0x000000ffff077224 */ /* 0x000fe200078e0a07 */
[----:B------:R-:W-:Y:S01]  /*0ac0*/  ISETP.GT.U32.AND P6, PT, R2, R5, PT ;  /* 0x000000050200720c */ /* 0x000fe20003fc4070 */
[----:B------:R-:W-:Y:S01]  /*0ad0*/  IMAD.IADD R3, R10, 0x1, R3 ;  /* 0x000000010a037824 */ /* 0x000fe200078e0203 */
[C---:B------:R-:W-:Y:S01]  /*0ae0*/  ISETP.GT.U32.AND P4, PT, R2.reuse, R15, PT ;  /* 0x0000000f0200720c */ /* 0x040fe20003f84070 */
[----:B------:R-:W-:Y:S01]  /*0af0*/  IMAD R11, R2, R7, R13 ;  /* 0x00000007020b7224 */ /* 0x000fe200078e020d */
[----:B------:R-:W-:Y:S01]  /*0b00*/  LOP3.LUT R7, R8, 0x10, RZ, 0xfc, !PT ;  /* 0x0000001008077812 */ /* 0x000fe200078efcff */
[----:B------:R-:W-:Y:S01]  /*0b10*/  IMAD.HI.U32 R10, R6, R17, RZ ;  /* 0x00000011060a7227 */ /* 0x000fe200078e00ff */
[----:B------:R-:W-:-:S02]  /*0b20*/  LOP3.LUT R18, R8, 0x20, RZ, 0xfc, !PT ;  /* 0x0000002008127812 */ /* 0x000fc400078efcff */
[----:B------:R-:W-:Y:S01]  /*0b30*/  LOP3.LUT R22, R8, 0x38, RZ, 0xfc, !PT ;  /* 0x0000003808167812 */ /* 0x000fe200078efcff */
[----:B------:R-:W-:Y:S01]  /*0b40*/  @!P0 IMAD.IADD R9, R9, 0x1, -R2 ;  /* 0x0000000109098824 */ /* 0x000fe200078e0a02 */
[----:B------:R-:W-:Y:S01]  /*0b50*/  ISETP.GE.AND P0, PT, R7, RZ, PT ;  /* 0x000000ff0700720c */ /* 0x000fe20003f06270 */
[----:B------:R-:W-:Y:S01]  /*0b60*/  IMAD.MOV R10, RZ, RZ, -R10 ;  /* 0x000000ffff0a7224 */ /* 0x000fe200078e0a0a */
[----:B------:R-:W-:Y:S01]  /*0b70*/  IABS R23, R18 ;  /* 0x0000001200177213 */ /* 0x000fe20000000000 */
[--C-:B------:R-:W-:Y:S01]  /*0b80*/  @!P6 IMAD.IADD R5, R5, 0x1, -R2.reuse ;  /* 0x000000010505e824 */ /* 0x100fe200078e0a02 */
[----:B------:R-:W-:Y:S01]  /*0b90*/  ISETP.GT.U32.AND P6, PT, R2, R9, PT ;  /* 0x000000090200720c */ /* 0x000fe20003fc4070 */
[----:B------:R-:W-:Y:S01]  /*0ba0*/  @!P4 IMAD.IADD R15, R15, 0x1, -R2 ;  /* 0x000000010f0fc824 */ /* 0x000fe200078e0a02 */
[----:B------:R-:W-:Y:S01]  /*0bb0*/  ISETP.GE.AND P4, PT, R8, RZ, PT ;  /* 0x000000ff0800720c */ /* 0x000fe20003f86270 */
[----:B------:R-:W-:Y:S01]  /*0bc0*/  IMAD R13, R2, R10, R17 ;  /* 0x0000000a020d7224 */ /* 0x000fe200078e0211 */
[----:B------:R-:W-:Y:S01]  /*0bd0*/  LOP3.LUT R10, R8, 0x14, RZ, 0xfc, !PT ;  /* 0x00000014080a7812 */ /* 0x000fe200078efcff */
[----:B------:R-:W-:Y:S01]  /*0be0*/  IMAD.MOV.U32 R37, RZ, RZ, R15 ;  /* 0x000000ffff257224 */ /* 0x000fe200078e000f */
[----:B------:R-:W-:Y:S01]  /*0bf0*/  IABS R15, R7 ;  /* 0x00000007000f7213 */ /* 0x000fe20000000000 */
[----:B------:R-:W-:Y:S01]  /*0c00*/  IMAD.MOV.U32 R7, RZ, RZ, R5 ;  /* 0x000000ffff077224 */ /* 0x000fe200078e0005 */
[----:B------:R-:W-:Y:S01]  /*0c10*/  IABS R17, R10 ;  /* 0x0000000a00117213 */ /* 0x000fe20000000000 */
[----:B------:R-:W-:Y:S01]  /*0c20*/  @!P5 IMAD.MOV R37, RZ, RZ, -R37 ;  /* 0x000000ffff25d224 */ /* 0x000fe200078e0a25 */
[----:B------:R-:W-:Y:S01]  /*0c30*/  ISETP.GE.AND P5, PT, R10, RZ, PT ;  /* 0x000000ff0a00720c */ /* 0x000fe20003fa6270 */
[----:B------:R-:W-:Y:S01]  /*0c40*/  IMAD.HI.U32 R5, R6, R15, RZ ;  /* 0x0000000f06057227 */ /* 0x000fe200078e00ff */
[----:B------:R-:W-:-:S02]  /*0c50*/  IABS R29, R26 ;  /* 0x0000001a001d7213 */ /* 0x000fc40000000000 */
[----:B------:R-:W-:Y:S01]  /*0c60*/  IABS R35, R22 ;  /* 0x0000001600237213 */ /* 0x000fe20000000000 */
[----:B------:R-:W-:Y:S01]  /*0c70*/  @!P6 IMAD.IADD R9, R9, 0x1, -R2 ;  /* 0x000000010909e824 */ /* 0x000fe200078e0a02 */
[----:B------:R-:W-:Y:S01]  /*0c80*/  ISETP.GT.U32.AND P6, PT, R2, R11, PT ;  /* 0x0000000b0200720c */ /* 0x000fe20003fc4070 */
[----:B------:R-:W-:Y:S01]  /*0c90*/  IMAD.MOV R5, RZ, RZ, -R5 ;  /* 0x000000ffff057224 */ /* 0x000fe200078e0a05 */
[----:B------:R-:W-:Y:S01]  /*0ca0*/  LOP3.LUT R138, R140, 0x40, RZ, 0x3c, !PT ;  /* 0x000000408c8a7812 */ /* 0x000fe200078e3cff */
[----:B------:R-:W-:Y:S01]  /*0cb0*/  @!P1 IMAD.MOV R9, RZ, RZ, -R9 ;  /* 0x000000ffff099224 */ /* 0x000fe200078e0a09 */
[C---:B------:R-:W-:Y:S01]  /*0cc0*/  ISETP.GT.U32.AND P1, PT, R2.reuse, R13, PT ;  /* 0x0000000d0200720c */ /* 0x040fe20003f24070 */
[----:B------:R-:W-:Y:S02]  /*0cd0*/  IMAD R5, R2, R5, R15 ;  /* 0x0000000502057224 */ /* 0x000fe400078e020f */
[----:B------:R-:W-:-:S04]  /*0ce0*/  IMAD.HI.U32 R10, R6, R17, RZ ;  /* 0x00000011060a7227 */ /* 0x000fc800078e00ff */
[----:B------:R-:W-:Y:S02]  /*0cf0*/  IMAD.MOV R14, RZ, RZ, -R10 ;  /* 0x000000ffff0e7224 */ /* 0x000fe400078e0a0a */
[--C-:B------:R-:W-:Y:S02]  /*0d00*/  @!P6 IMAD.IADD R11, R11, 0x1, -R2.reuse ;  /* 0x000000010b0be824 */ /* 0x100fe400078e0a02 */
[----:B------:R-:W-:Y:S01]  /*0d10*/  @!P4 IMAD.MOV R7, RZ, RZ, -R7 ;  /* 0x000000ffff07c224 */ /* 0x000fe200078e0a07 */
[----:B------:R-:W-:Y:S01]  /*0d20*/  ISETP.GE.AND P4, PT, R12, RZ, PT ;  /* 0x000000ff0c00720c */ /* 0x000fe20003f86270 */
[----:B------:R-:W-:Y:S01]  /*0d30*/  @!P1 IMAD.IADD R13, R13, 0x1, -R2 ;  /* 0x000000010d0d9824 */ /* 0x000fe200078e0a02 */
[----:B------:R-:W-:Y:S01]  /*0d40*/  ISETP.GT.U32.AND P6, PT, R2, R11, PT ;  /* 0x0000000b0200720c */ /* 0x000fe20003fc4070 */
[----:B------:R-:W-:-:S03]  /*0d50*/  IMAD.HI.U32 R10, R6, R21, RZ ;  /* 0x00000015060a7227 */ /* 0x000fc600078e00ff */
[C---:B------:R-:W-:Y:S01]  /*0d60*/  ISETP.GT.U32.AND P1, PT, R2.reuse, R13, PT ;  /* 0x0000000d0200720c */ /* 0x040fe20003f24070 */
[----:B------:R-:W-:Y:S01]  /*0d70*/  IMAD R17, R2, R14, R17 ;  /* 0x0000000e02117224 */ /* 0x000fe200078e0211 */
[----:B------:R-:W-:Y:S01]  /*0d80*/  LOP3.LUT R14, R8, 0x24, RZ, 0xfc, !PT ;  /* 0x00000024080e7812 */ /* 0x000fe200078efcff */
[----:B------:R-:W-:-:S03]  /*0d90*/  IMAD.HI.U32 R12, R6, R19, RZ ;  /* 0x00000013060c7227 */ /* 0x000fc600078e00ff */
[----:B------:R-:W-:Y:S01]  /*0da0*/  IABS R25, R14 ;  /* 0x0000000e00197213 */ /* 0x000fe20000000000 */
[----:B------:R-:W-:Y:S02]  /*0db0*/  IMAD.MOV R10, RZ, RZ, -R10 ;  /* 0x000000ffff0a7224 */ /* 0x000fe400078e0a0a */
[----:B------:R-:W-:Y:S01]  /*0dc0*/  @!P6 IMAD.IADD R11, R11, 0x1, -R2 ;  /* 0x000000010b0be824 */ /* 0x000fe200078e0a02 */
[C---:B------:R-:W-:Y:S01]  /*0dd0*/  ISETP.GT.U32.AND P6, PT, R2.reuse, R5, PT ;  /* 0x000000050200720c */ /* 0x040fe20003fc4070 */
[----:B------:R-:W-:Y:S02]  /*0de0*/  IMAD.MOV R15, RZ, RZ, -R12 ;  /* 0x000000ffff0f7224 */ /* 0x000fe400078e0a0c */
[----:B------:R-:W-:Y:S01]  /*0df0*/  @!P3 IMAD.MOV R11, RZ, RZ, -R11 ;  /* 0x000000ffff0bb224 */ /* 0x000fe200078e0a0b */
[----:B------:R-:W-:Y:S01]  /*0e00*/  ISETP.GT.U32.AND P3, PT, R2, R17, PT ;  /* 0x000000110200720c */ /* 0x000fe20003f64070 */
[----:B------:R-:W-:-:S04]  /*0e10*/  IMAD.HI.U32 R12, R6, R23, RZ ;  /* 0x00000017060c7227 */ /* 0x000fc800078e00ff */
[C---:B------:R-:W-:Y:S02]  /*0e20*/  IMAD R21, R2.reuse, R10, R21 ;  /* 0x0000000a02157224 */ /* 0x040fe400078e0215 */
[----:B------:R-:W-:Y:S02]  /*0e30*/  IMAD.MOV R12, RZ, RZ, -R12 ;  /* 0x000000ffff0c7224 */ /* 0x000fe400078e0a0c */
[--C-:B------:R-:W-:Y:S02]  /*0e40*/  @!P6 IMAD.IADD R5, R5, 0x1, -R2.reuse ;  /* 0x000000010505e824 */ /* 0x100fe400078e0a02 */
[C---:B------:R-:W-:Y:S02]  /*0e50*/  IMAD R19, R2.reuse, R15, R19 ;  /* 0x0000000f02137224 */ /* 0x040fe400078e0213 */
[C---:B------:R-:W-:Y:S01]  /*0e60*/  IMAD R23, R2.reuse, R12, R23 ;  /* 0x0000000c02177224 */ /* 0x040fe200078e0217 */
[C---:B------:R-:W-:Y:S01]  /*0e70*/  ISETP.GT.U32.AND P6, PT, R2.reuse, R5, PT ;  /* 0x000000050200720c */ /* 0x040fe20003fc4070 */
[----:B------:R-:W-:Y:S01]  /*0e80*/  @!P1 IMAD.IADD R13, R13, 0x1, -R2 ;  /* 0x000000010d0d9824 */ /* 0x000fe200078e0a02 */
[----:B------:R-:W-:Y:S01]  /*0e90*/  ISETP.GT.U32.AND P1, PT, R2, R19, PT ;  /* 0x000000130200720c */ /* 0x000fe20003f24070 */
[----:B------:R-:W-:-:S04]  /*0ea0*/  IMAD.HI.U32 R10, R6, R25, RZ ;  /* 0x00000019060a7227 */ /* 0x000fc800078e00ff */
[----:B------:R-:W-:Y:S01]  /*0eb0*/  @!P3 IMAD.IADD R17, R17, 0x1, -R2 ;  /* 0x000000011111b824 */ /* 0x000fe200078e0a02 */
[----:B------:R-:W-:Y:S01]  /*0ec0*/  ISETP.GT.U32.AND P3, PT, R2, R23, PT ;  /* 0x000000170200720c */ /* 0x000fe20003f64070 */
[----:B------:R-:W-:Y:S02]  /*0ed0*/  IMAD.MOV R10, RZ, RZ, -R10 ;  /* 0x000000ffff0a7224 */ /* 0x000fe400078e0a0a */
[----:B------:R-:W-:-:S04]  /*0ee0*/  IMAD.HI.U32 R12, R6, R27, RZ ;  /* 0x0000001b060c7227 */ /* 0x000fc800078e00ff */
[----:B------:R-:W-:Y:S01]  /*0ef0*/  @!P6 IMAD.IADD R5, R5, 0x1, -R2 ;  /* 0x000000010505e824 */ /* 0x000fe200078e0a02 */
[C---:B------:R-:W-:Y:S01]  /*0f00*/  ISETP.GT.U32.AND P6, PT, R2.reuse, R21, PT ;  /* 0x000000150200720c */ /* 0x040fe20003fc4070 */
[C---:B------:R-:W-:Y:S02]  /*0f10*/  IMAD R25, R2.reuse, R10, R25 ;  /* 0x0000000a02197224 */ /* 0x040fe400078e0219 */
[----:B------:R-:W-:Y:S02]  /*0f20*/  IMAD.MOV R12, RZ, RZ, -R12 ;  /* 0x000000ffff0c7224 */ /* 0x000fe400078e0a0c */
[--C-:B------:R-:W-:Y:S01]  /*0f30*/  @!P1 IMAD.IADD R19, R19, 0x1, -R2.reuse ;  /* 0x0000000113139824 */ /* 0x100fe200078e0a02 */
[C---:B------:R-:W-:Y:S01]  /*0f40*/  ISETP.GT.U32.AND P1, PT, R2.reuse, R25, PT ;  /* 0x000000190200720c */ /* 0x040fe20003f24070 */
[----:B------:R-:W-:Y:S01]  /*0f50*/  IMAD R27, R2, R12, R27 ;  /* 0x0000000c021b7224 */ /* 0x000fe200078e021b */
[----:B------:R-:W-:Y:S01]  /*0f60*/  LOP3.LUT R12, R8, 0x34, RZ, 0xfc, !PT ;  /* 0x00000034080c7812 */ /* 0x000fe200078efcff */
[----:B------:R-:W-:-:S02]  /*0f70*/  @!P3 IMAD.IADD R23, R23, 0x1, -R2 ;  /* 0x000000011717b824 */ /* 0x000fc400078e0a02 */
[----:B------:R-:W-:Y:S01]  /*0f80*/  IMAD.MOV.U32 R15, RZ, RZ, R5 ;  /* 0x000000ffff0f7224 */ /* 0x000fe200078e0005 */
[----:B------:R-:W-:Y:S01]  /*0f90*/  IABS R33, R12 ;  /* 0x0000000c00217213 */ /* 0x000fe20000000000 */
[----:B------:R-:W-:Y:S01]  /*0fa0*/  @!P6 IMAD.IADD R21, R21, 0x1, -R2 ;  /* 0x000000011515e824 */ /* 0x000fe200078e0a02 */
[C---:B------:R-:W-:Y:S01]  /*0fb0*/  ISETP.GT.U32.AND P6, PT, R2.reuse, R17, PT ;  /* 0x000000110200720c */ /* 0x040fe20003fc4070 */
[----:B------:R-:W-:Y:S01]  /*0fc0*/  @!P0 IMAD.MOV R15, RZ, RZ, -R15 ;  /* 0x000000ffff0f8224 */ /* 0x000fe200078e0a0f */
[----:B------:R-:W-:Y:S01]  /*0fd0*/  ISETP.GT.U32.AND P0, PT, R2, R23, PT ;  /* 0x000000170200720c */ /* 0x000fe20003f04070 */
[----:B------:R-:W-:Y:S01]  /*0fe0*/  IMAD.HI.U32 R8, R6, R31, RZ ;  /* 0x0000001f06087227 */ /* 0x000fe200078e00ff */
[----:B------:R-:W-:-:S03]  /*0ff0*/  ISETP.GT.U32.AND P3, PT, R2, R21, PT ;  /* 0x000000150200720c */ /* 0x000fc60003f64070 */
[----:B------:R-:W-:-:S04]  /*1000*/  IMAD.HI.U32 R10, R6, R29, RZ ;  /* 0x0000001d060a7227 */ /* 0x000fc800078e00ff */
[----:B------:R-:W-:Y:S01]  /*1010*/  @!P2 IMAD.MOV R13, RZ, RZ, -R13 ;  /* 0x000000ffff0da224 */ /* 0x000fe200078e0a0d */
[C---:B------:R-:W-:Y:S01]  /*1020*/  ISETP.GT.U32.AND P2, PT, R2.reuse, R19, PT ;  /* 0x000000130200720c */ /* 0x040fe20003f44070 */
[----:B------:R-:W-:Y:S01]  /*1030*/  @!P6 IMAD.IADD R17, R17, 0x1, -R2 ;  /* 0x000000011111e824 */ /* 0x000fe200078e0a02 */
[----:B------:R-:W-:Y:S01]  /*1040*/  ISETP.GT.U32.AND P6, PT, R2, R27, PT ;  /* 0x0000001b0200720c */ /* 0x000fe20003fc4070 */
[----:B------:R-:W-:-:S04]  /*1050*/  IMAD.HI.U32 R5, R6, R33, RZ ;  /* 0x0000002106057227 */ /* 0x000fc800078e00ff */
[----:B------:R-:W-:Y:S02]  /*1060*/  IMAD.MOV R8, RZ, RZ, -R8 ;  /* 0x000000ffff087224 */ /* 0x000fe400078e0a08 */
[----:B------:R-:W-:-:S04]  /*1070*/  IMAD.HI.U32 R6, R6, R35, RZ ;  /* 0x0000002306067227 */ /* 0x000fc800078e00ff */
[----:B------:R-:W-:Y:S02]  /*1080*/  @!P1 IMAD.IADD R25, R25, 0x1, -R2 ;  /* 0x0000000119199824 */ /* 0x000fe400078e0a02 */
[C---:B------:R-:W-:Y:S02]  /*1090*/  IMAD R31, R2.reuse, R8, R31 ;  /* 0x00000008021f7224 */ /* 0x040fe400078e021f */
[----:B------:R-:W-:Y:S01]  /*10a0*/  IMAD.MOV R6, RZ, RZ, -R6 ;  /* 0x000000ffff067224 */ /* 0x000fe200078e0a06 */
[C---:B------:R-:W-:Y:S01]  /*10b0*/  ISETP.GT.U32.AND P1, PT, R2.reuse, R25, PT ;  /* 0x000000190200720c */ /* 0x040fe20003f24070 */
[----:B------:R-:W-:Y:S02]  /*10c0*/  IMAD.MOV R10, RZ, RZ, -R10 ;  /* 0x000000ffff0a7224 */ /* 0x000fe400078e0a0a */
[C---:B------:R-:W-:Y:S02]  /*10d0*/  IMAD R35, R2.reuse, R6, R35 ;  /* 0x0000000602237224 */ /* 0x040fe400078e0223 */
[----:B------:R-:W-:Y:S01]  /*10e0*/  @!P0 IMAD.IADD R23, R23, 0x1, -R2 ;  /* 0x0000000117178824 */ /* 0x000fe200078e0a02 */
[C---:B------:R-:W-:Y:S01]  /*10f0*/  ISETP.GT.U32.AND P0, PT, R2.reuse, R31, PT ;  /* 0x0000001f0200720c */ /* 0x040fe20003f04070 */
[----:B------:R-:W-:-:S02]  /*1100*/  IMAD R29, R2, R10, R29 ;  /* 0x0000000a021d7224 */ /* 0x000fc400078e021d */
[----:B------:R-:W-:Y:S02]  /*1110*/  IMAD.MOV R5, RZ, RZ, -R5 ;  /* 0x000000ffff057224 */ /* 0x000fe400078e0a05 */
[--C-:B------:R-:W-:Y:S01]  /*1120*/  @!P6 IMAD.IADD R27, R27, 0x1, -R2.reuse ;  /* 0x000000011b1be824 */ /* 0x100fe200078e0a02 */
[C---:B------:R-:W-:Y:S01]  /*1130*/  ISETP.GT.U32.AND P6, PT, R2.reuse, R35, PT ;  /* 0x000000230200720c */ /* 0x040fe20003fc4070 */
[--C-:B------:R-:W-:Y:S01]  /*1140*/  @!P2 IMAD.IADD R19, R19, 0x1, -R2.reuse ;  /* 0x000000011313a824 */ /* 0x100fe200078e0a02 */
[C---:B------:R-:W-:Y:S01]  /*1150*/  ISETP.GT.U32.AND P2, PT, R2.reuse, R29, PT ;  /* 0x0000001d0200720c */ /* 0x040fe20003f44070 */
[C---:B------:R-:W-:Y:S02]  /*1160*/  IMAD R33, R2.reuse, R5, R33 ;  /* 0x0000000502217224 */ /* 0x040fe400078e0221 */
[--C-:B------:R-:W-:Y:S02]  /*1170*/  @!P1 IMAD.IADD R25, R25, 0x1, -R2.reuse ;  /* 0x0000000119199824 */ /* 0x100fe400078e0a02 */
[----:B------:R-:W-:Y:S01]  /*1180*/  @!P0 IMAD.IADD R31, R31, 0x1, -R2 ;  /* 0x000000011f1f8824 */ /* 0x000fe200078e0a02 */
[----:B------:R-:W-:Y:S01]  /*1190*/  ISETP.GT.U32.AND P1, PT, R2, R33, PT ;  /* 0x000000210200720c */ /* 0x000fe20003f24070 */
[----:B------:R-:W-:Y:S01]  /*11a0*/  IMAD R122, R3, 0x40, R122 ;  /* 0x00000040037a7824 */ /* 0x000fe200078e027a */
[----:B------:R-:W-:Y:S01]  /*11b0*/  ISETP.GT.AND P0, PT, R136, 0x1f, PT ;  /* 0x0000001f8800780c */ /* 0x000fe20003f04270 */
[--C-:B------:R-:W-:Y:S01]  /*11c0*/  @!P3 IMAD.IADD R21, R21, 0x1, -R2.reuse ;  /* 0x000000011515b824 */ /* 0x100fe200078e0a02 */
[----:B------:R-:W-:Y:S01]  /*11d0*/  ISETP.GE.AND P3, PT, R16, RZ, PT ;  /* 0x000000ff1000720c */ /* 0x000fe20003f66270 */
[--C-:B------:R-:W-:Y:S01]  /*11e0*/  @!P6 IMAD.IADD R35, R35, 0x1, -R2.reuse ;  /* 0x000000012323e824 */ /* 0x100fe200078e0a02 */
[----:B------:R-:W-:Y:S01]  /*11f0*/  ISETP.GE.AND P6, PT, R162, c[0x0][0x180], PT ;  /* 0x00006000a2007a0c */ /* 0x000fe20003fc6270 */
[--C-:B------:R-:W-:Y:S01]  /*1200*/  @!P2 IMAD.IADD R29, R29, 0x1, -R2.reuse ;  /* 0x000000011d1da824 */ /* 0x100fe200078e0a02 */
[----:B------:R-:W-:Y:S01]  /*1210*/  SEL R3, RZ, 0x4, !P0 ;  /* 0x00000004ff037807 */ /* 0x000fe20004000000 */
[----:B------:R-:W-:Y:S01]  /*1220*/  @!P5 IMAD.MOV R17, RZ, RZ, -R17 ;  /* 0x000000ffff11d224 */ /* 0x000fe200078e0a11 */
[----:B------:R-:W-:Y:S01]  /*1230*/  IABS R5, R122 ;  /* 0x0000007a00057213 */ /* 0x000fe20000000000 */
[----:B------:R-:W-:Y:S01]  /*1240*/  @!P4 IMAD.MOV R19, RZ, RZ, -R19 ;  /* 0x000000ffff13c224 */ /* 0x000fe200078e0a13 */
[----:B------:R-:W-:Y:S01]  /*1250*/  SEL R6, R3, RZ, !P6 ;  /* 0x000000ff03067207 */ /* 0x000fe20007000000 */
[----:B------:R-:W-:Y:S01]  /*1260*/  @!P1 IMAD.IADD R33, R33, 0x1, -R2 ;  /* 0x0000000121219824 */ /* 0x000fe200078e0a02 */
[----:B------:R-:W-:Y:S01]  /*1270*/  ISETP.GT.U32.AND P6, PT, R2, R29, PT ;  /* 0x0000001d0200720c */ /* 0x000fe20003fc4070 */
[----:B------:R-:W-:Y:S01]  /*1280*/  IMAD.HI.U32 R4, R4, R5, RZ ;  /* 0x0000000504047227 */ /* 0x000fe200078e00ff */
[----:B------:R-:W-:-:S02]  /*1290*/  ISETP.GE.AND P1, PT, R14, RZ, PT ;  /* 0x000000ff0e00720c */ /* 0x000fc40003f26270 */
[C---:B------:R-:W-:Y:S01]  /*12a0*/  ISETP.GT.U32.AND P5, PT, R2.reuse, R27, PT ;  /* 0x0000001b0200720c */ /* 0x040fe20003fa4070 */
[----:B------:R-:W-:Y:S01]  /*12b0*/  IMAD.MOV R4, RZ, RZ, -R4 ;  /* 0x000000ffff047224 */ /* 0x000fe200078e0a04 */
[----:B------:R-:W-:Y:S01]  /*12c0*/  ISETP.GT.U32.AND P4, PT, R2, R31, PT ;  /* 0x0000001f0200720c */ /* 0x000fe20003f84070 */
[----:B------:R-:W-:Y:S01]  /*12d0*/  @!P3 IMAD.MOV R21, RZ, RZ, -R21 ;  /* 0x000000ffff15b224 */ /* 0x000fe200078e0a15 */
[----:B------:R-:W-:Y:S01]  /*12e0*/  ISETP.GE.AND P2, PT, R18, RZ, PT ;  /* 0x000000ff1200720c */ /* 0x000fe20003f46270 */
[----:B------:R-:W-:Y:S01]  /*12f0*/  IMAD R5, R0, R4, R5 ;  /* 0x0000000400057224 */ /* 0x000fe200078e0205 */
[----:B------:R-:W-:Y:S01]  /*1300*/  ISETP.GT.U32.AND P3, PT, R2, R33, PT ;  /* 0x000000210200720c */ /* 0x000fe20003f64070 */
[----:B------:R-:W-:Y:S02]  /*1310*/  IMAD R18, R143, 0x2, R20 ;  /* 0x000000028f127824 */ /* 0x000fe400078e0214 */
[--C-:B------:R-:W-:Y:S01]  /*1320*/  @!P6 IMAD.IADD R29, R29, 0x1, -R2.reuse ;  /* 0x000000011d1de824 */ /* 0x100fe200078e0a02 */
[----:B------:R-:W-:Y:S01]  /*1330*/  ISETP.GT.U32.AND P6, PT, R0, R5, PT ;  /* 0x000000050000720c */ /* 0x000fe20003fc4070 */
[----:B------:R-:W-:Y:S01]  /*1340*/  @!P1 IMAD.MOV R25, RZ, RZ, -R25 ;  /* 0x000000ffff199224 */ /* 0x000fe200078e0a19 */
[----:B------:R-:W-:Y:S01]  /*1350*/  ISETP.GT.U32.AND P1, PT, R2, R35, PT ;  /* 0x000000230200720c */ /* 0x000fe20003f24070 */
[----:B------:R-:W-:Y:S01]  /*1360*/  @!P5 IMAD.IADD R27, R27, 0x1, -R2 ;  /* 0x000000011b1bd824 */ /* 0x000fe200078e0a02 */
[----:B------:R-:W-:Y:S01]  /*1370*/  ISETP.GE.AND P5, PT, R24, RZ, PT ;  /* 0x000000ff1800720c */ /* 0x000fe20003fa6270 */
[----:B------:R-:W-:-:S02]  /*1380*/  IMAD R16, R143, 0x2, R18 ;  /* 0x000000028f107824 */ /* 0x000fc400078e0212 */
[----:B------:R-:W-:Y:S01]  /*1390*/  @!P4 IMAD.IADD R31, R31, 0x1, -R2 ;  /* 0x000000011f1fc824 */ /* 0x000fe200078e0a02 */
[----:B------:R-:W-:Y:S01]  /*13a0*/  ISETP.GE.AND P4, PT, R26, RZ, PT ;  /* 0x000000ff1a00720c */ /* 0x000fe20003f86270 */
[----:B------:R-:W-:Y:S02]  /*13b0*/  IMAD R14, R143, 0x2, R16 ;  /* 0x000000028f0e7824 */ /* 0x000fe400078e0210 */
[----:B------:R-:W-:Y:S01]  /*13c0*/  @!P3 IMAD.IADD R33, R33, 0x1, -R2 ;  /* 0x000000012121b824 */ /* 0x000fe200078e0a02 */
[----:B------:R-:W-:Y:S01]  /*13d0*/  ISETP.GE.AND P3, PT, R28, RZ, PT ;  /* 0x000000ff1c00720c */ /* 0x000fe20003f66270 */
[----:B------:R-:W-:Y:S01]  /*13e0*/  @!P6 IMAD.IADD R5, R5, 0x1, -R0 ;  /* 0x000000010505e824 */ /* 0x000fe200078e0a00 */
[----:B------:R-:W-:Y:S01]  /*13f0*/  ISETP.GE.AND P6, PT, R159, c[0x0][0x180], PT ;  /* 0x000060009f007a0c */ /* 0x000fe20003fc6270 */
[----:B------:R-:W-:Y:S01]  /*1400*/  @!P1 IMAD.IADD R35, R35, 0x1, -R2 ;  /* 0x0000000123239824 */ /* 0x000fe200078e0a02 */
[----:B------:R-:W-:Y:S01]  /*1410*/  ISETP.GE.AND P1, PT, R12, RZ, PT ;  /* 0x000000ff0c00720c */ /* 0x000fe20003f26270 */
[----:B------:R-:W-:Y:S01]  /*1420*/  IMAD R12, R143, 0x2, R14 ;  /* 0x000000028f0c7824 */ /* 0x000fe200078e020e */
[----:B------:R-:W-:Y:S01]  /*1430*/  SEL R2, R3, RZ, !P6 ;  /* 0x000000ff03027207 */ /* 0x000fe20007000000 */
[----:B------:R-:W-:Y:S01]  /*1440*/  @!P5 IMAD.MOV R27, RZ, RZ, -R27 ;  /* 0x000000ffff1bd224 */ /* 0x000fe200078e0a1b */
[----:B------:R-:W-:Y:S01]  /*1450*/  ISETP.GE.AND P6, PT, R22, RZ, PT ;  /* 0x000000ff1600720c */ /* 0x000fe20003fc6270 */
[C---:B------:R-:W-:Y:S01]  /*1460*/  IMAD R10, R143.reuse, 0x2, R12 ;  /* 0x000000028f0a7824 */ /* 0x040fe200078e020c */
[----:B------:R-:W-:Y:S01]  /*1470*/  ISETP.GT.U32.AND P5, PT, R0, R5, PT ;  /* 0x000000050000720c */ /* 0x000fe20003fa4070 */
[----:B------:R-:W-:Y:S01]  /*1480*/  @!P2 IMAD.MOV R23, RZ, RZ, -R23 ;  /* 0x000000ffff17a224 */ /* 0x000fe200078e0a17 */
[----:B------:R-:W-:Y:S01]  /*1490*/  ISETP.NE.U32.AND P2, PT, R6, RZ, PT ;  /* 0x000000ff0600720c */ /* 0x000fe20003f45070 */
[----:B------:R-:W-:-:S02]  /*14a0*/  IMAD R8, R143, 0x2, R10 ;  /* 0x000000028f087824 */ /* 0x000fc400078e020a */
[----:B------:R-:W-:Y:S01]  /*14b0*/  @!P4 IMAD.MOV R29, RZ, RZ, -R29 ;  /* 0x000000ffff1dc224 */ /* 0x000fe200078e0a1d */
[----:B------:R-:W-:Y:S01]  /*14c0*/  ISETP.GE.AND P4, PT, R157, c[0x0][0x180], PT ;  /* 0x000060009d007a0c */ /* 0x000fe20003f86270 */
[----:B------:R-:W-:Y:S02]  /*14d0*/  IMAD R6, R143, 0x2, R8 ;  /* 0x000000028f067824 */ /* 0x000fe400078e0208 */
[----:B------:R-:W-:Y:S01]  /*14e0*/  @!P3 IMAD.MOV R31, RZ, RZ, -R31 ;  /* 0x000000ffff1fb224 */ /* 0x000fe200078e0a1f */
[----:B------:R-:W-:Y:S01]  /*14f0*/  SEL R22, R3, RZ, !P4 ;  /* 0x000000ff03167207 */ /* 0x000fe20006000000 */
[----:B------:R-:W-:Y:S01]  /*1500*/  @!P6 IMAD.MOV R35, RZ, RZ, -R35 ;  /* 0x000000ffff23e224 */ /* 0x000fe200078e0a23 */
[----:B------:R-:W-:Y:S01]  /*1510*/  ISETP.GE.AND P6, PT, R122, RZ, PT ;  /* 0x000000ff7a00720c */ /* 0x000fe20003fc6270 */
[----:B------:R-:W-:Y:S01]  /*1520*/  IMAD R4, R143, 0x2, R6 ;  /* 0x000000028f047824 */ /* 0x000fe200078e0206 */
[----:B------:R-:W-:Y:S01]  /*1530*/  ISETP.NE.U32.AND P4, PT, R2, RZ, PT ;  /* 0x000000ff0200720c */ /* 0x000fe20003f85070 */
[----:B------:R-:W-:Y:S01]  /*1540*/  @!P5 IMAD.IADD R5, R5, 0x1, -R0 ;  /* 0x000000010505d824 */ /* 0x000fe200078e0a00 */
[----:B------:R-:W-:Y:S01]  /*1550*/  ISETP.NE.AND P5, PT, RZ, c[0x0][0x178], PT ;  /* 0x00005e00ff007a0c */ /* 0x000fe20003fa5270 */
[C---:B------:R-:W-:Y:S01]  /*1560*/  IMAD R2, R143.reuse, 0x2, R4 ;  /* 0x000000028f027824 */ /* 0x040fe200078e0204 */
[----:B------:R-:W-:Y:S01]  /*1570*/  ISETP.NE.U32.AND P3, PT, R22, RZ, PT ;  /* 0x000000ff1600720c */ /* 0x000fe20003f65070 */
[----:B------:R-:W-:Y:S01]  /*1580*/  IMAD.MOV.U32 R81, RZ, RZ, R5 ;  /* 0x000000ffff517224 */ /* 0x000fe200078e0005 */
[----:B------:R-:W-:Y:S01]  /*1590*/  LOP3.LUT R0, RZ, c[0x0][0x17c], RZ, 0x33, !PT ;  /* 0x00005f00ff007a12 */ /* 0x000fe200078e33ff */
[----:B------:R-:W-:-:S02]  /*15a0*/  IMAD R22, R143, 0x2, R2 ;  /* 0x000000028f167824 */ /* 0x000fc400078e0202 */
[----:B------:R-:W-:Y:S01]  /*15b0*/  @!P1 IMAD.MOV R33, RZ, RZ, -R33 ;  /* 0x000000ffff219224 */ /* 0x000fe200078e0a21 */
[----:B------:R-:W-:Y:S01]  /*15c0*/  ISETP.NE.AND P1, PT, RZ, c[0x0][0x17c], PT ;  /* 0x00005f00ff007a0c */ /* 0x000fe20003f25270 */
[C---:B------:R-:W-:Y:S02]  /*15d0*/  IMAD R80, R143.reuse, 0x2, R22 ;  /* 0x000000028f507824 */ /* 0x040fe400078e0216 */
[----:B------:R-:W-:Y:S01]  /*15e0*/  @!P6 IMAD.MOV R81, RZ, RZ, -R81 ;  /* 0x000000ffff51e224 */ /* 0x000fe200078e0a51 */
[C---:B------:R-:W-:Y:S01]  /*15f0*/  SEL R90, R0.reuse, R7, !P1 ;  /* 0x00000007005a7207 */ /* 0x040fe20004800000 */
[C---:B------:R-:W-:Y:S01]  /*1600*/  IMAD R24, R143.reuse, 0x2, R80 ;  /* 0x000000028f187824 */ /* 0x040fe200078e0250 */
[----:B------:R-:W-:Y:S02]  /*1610*/  @!P5 LOP3.LUT R81, RZ, c[0x0][0x178], RZ, 0x33, !PT ;  /* 0x00005e00ff51da12 */ /* 0x000fe400078e33ff */
[C---:B------:R-:W-:Y:S01]  /*1620*/  SEL R92, R0.reuse, R9, !P1 ;  /* 0x00000009005c7207 */ /* 0x040fe20004800000 */
[----:B------:R-:W-:Y:S01]  /*1630*/  IMAD R26, R143, 0x2, R24 ;  /* 0x000000028f1a7824 */ /* 0x000fe200078e0218 */
[C---:B------:R-:W-:Y:S01]  /*1640*/  SEL R94, R0.reuse, R11, !P1 ;  /* 0x0000000b005e7207 */ /* 0x040fe20004800000 */
[----:B------:R-:W-:Y:S01]  /*1650*/  IMAD R81, R81, c[0x0][0x184], RZ ;  /* 0x0000610051517a24 */ /* 0x000fe200078e02ff */
[C---:B------:R-:W-:Y:S01]  /*1660*/  SEL R96, R0.reuse, R13, !P1 ;  /* 0x0000000d00607207 */ /* 0x040fe20004800000 */
[C---:B------:R-:W-:Y:S01]  /*1670*/  IMAD R28, R143.reuse, 0x2, R26 ;  /* 0x000000028f1c7824 */ /* 0x040fe200078e021a */
[----:B------:R-:W-:Y:S01]  /*1680*/  SEL R98, R0, R15, !P1 ;  /* 0x0000000f00627207 */ /* 0x000fe20004800000 */
[----:B------:R-:W-:Y:S01]  /*1690*/  IMAD R90, R90, c[0x0][0x190], RZ ;  /* 0x000064005a5a7a24 */ /* 0x000fe200078e02ff */
[C---:B------:R-:W-:Y:S01]  /*16a0*/  SEL R100, R0.reuse, R17, !P1 ;  /* 0x0000001100647207 */ /* 0x040fe20004800000 */
[----:B------:R-:W-:Y:S01]  /*16b0*/  IMAD R5, R143, 0x2, R28 ;  /* 0x000000028f057824 */ /* 0x000fe200078e021c */
[----:B------:R-:W-:Y:S01]  /*16c0*/  SEL R102, R0, R19, !P1 ;  /* 0x0000001300667207 */ /* 0x000fe20004800000 */
[----:B------:R-:W-:Y:S01]  /*16d0*/  IMAD R92, R92, c[0x0][0x190], RZ ;  /* 0x000064005c5c7a24 */ /* 0x000fe200078e02ff */
        /* <DEDUP_REMOVED lines=18> */
[----:B------:R-:W-:Y:S01]  /*1800*/  LEA R33, P1, R89, c[0x0][0x168], 0x2 ;  /* 0x00005a0059217a11 */ /* 0x000fe200078210ff */
[----:B------:R-:W-:-:S02]  /*1810*/  IMAD R112, R112, c[0x0][0x190], RZ ;  /* 0x0000640070707a24 */ /* 0x000fc400078e02ff */
[----:B------:R-:W-:Y:S01]  /*1820*/  IMAD R114, R114, c[0x0][0x190], RZ ;  /* 0x0000640072727a24 */ /* 0x000fe200078e02ff */
[----:B------:R-:W-:Y:S01]  /*1830*/  LEA.HI.X.SX32 R7, R89, c[0x0][0x16c], 0x2, P1 ;  /* 0x00005b0059077a11 */ /* 0x000fe200008f16ff */
[----:B------:R-:W-:Y:S01]  /*1840*/  IMAD R116, R116, c[0x0][0x190], RZ ;  /* 0x0000640074747a24 */ /* 0x000fe200078e02ff */
[C---:B------:R-:W-:Y:S01]  /*1850*/  LEA R61, P1, R81.reuse, c[0x0][0x160], 0x2 ;  /* 0x00005800513d7a11 */ /* 0x040fe200078210ff */
[----:B------:R-:W-:Y:S02]  /*1860*/  IMAD R118, R118, c[0x0][0x190], RZ ;  /* 0x0000640076767a24 */ /* 0x000fe400078e02ff */
[----:B------:R-:W-:Y:S01]  /*1870*/  IMAD R120, R120, c[0x0][0x190], RZ ;  /* 0x0000640078787a24 */ /* 0x000fe200078e02ff */
[----:B------:R-:W-:Y:S01]  /*1880*/  LEA.HI.X.SX32 R9, R81, c[0x0][0x164], 0x2, P1 ;  /* 0x0000590051097a11 */ /* 0x000fe200008f16ff */
[----:B------:R-:W-:Y:S01]  /*1890*/  IMAD.SHL.U32 R143, R143, 0x20, RZ ;  /* 0x000000208f8f7824 */ /* 0x000fe200078e00ff */
[-C--:B------:R-:W-:Y:S02]  /*18a0*/  LEA R62, P5, R26, R61.reuse, 0x2 ;  /* 0x0000003d1a3e7211 */ /* 0x080fe400078a10ff */
[----:B------:R-:W-:-:S02]  /*18b0*/  LEA R46, P1, R24, R61, 0x2 ;  /* 0x0000003d182e7211 */ /* 0x000fc400078210ff */
[----:B------:R-:W-:Y:S02]  /*18c0*/  LEA.HI.X.SX32 R63, R26, R9, 0x2, P5 ;  /* 0x000000091a3f7211 */ /* 0x000fe400028f16ff */
[C---:B------:R-:W-:Y:S02]  /*18d0*/  LEA R64, P5, R5.reuse, R61, 0x2 ;  /* 0x0000003d05407211 */ /* 0x040fe400078a10ff */
[----:B------:R-:W-:Y:S02]  /*18e0*/  LEA.HI.X.SX32 R47, R24, R9, 0x2, P1 ;  /* 0x00000009182f7211 */ /* 0x000fe400008f16ff */
[----:B------:R-:W-:Y:S02]  /*18f0*/  LEA R48, P1, R28, R61, 0x2 ;  /* 0x0000003d1c307211 */ /* 0x000fe400078210ff */
[----:B------:R-:W-:Y:S02]  /*1900*/  LEA.HI.X.SX32 R65, R5, R9, 0x2, P5 ;  /* 0x0000000905417211 */ /* 0x000fe400028f16ff */
[----:B------:R-:W-:-:S02]  /*1910*/  LEA R50, P5, R18, R61, 0x2 ;  /* 0x0000003d12327211 */ /* 0x000fc400078a10ff */
[----:B------:R-:W-:Y:S02]  /*1920*/  LEA.HI.X.SX32 R49, R28, R9, 0x2, P1 ;  /* 0x000000091c317211 */ /* 0x000fe400008f16ff */
[----:B------:R-:W-:Y:S02]  /*1930*/  LEA R34, P1, R20, R61, 0x2 ;  /* 0x0000003d14227211 */ /* 0x000fe400078210ff */
[----:B------:R-:W-:Y:S02]  /*1940*/  LEA.HI.X.SX32 R51, R18, R9, 0x2, P5 ;  /* 0x0000000912337211 */ /* 0x000fe400028f16ff */
[----:B------:R-:W-:Y:S02]  /*1950*/  LEA R52, P5, R14, R61, 0x2 ;  /* 0x0000003d0e347211 */ /* 0x000fe400078a10ff */
[----:B------:R-:W-:Y:S02]  /*1960*/  LEA.HI.X.SX32 R35, R20, R9, 0x2, P1 ;  /* 0x0000000914237211 */ /* 0x000fe400008f16ff */
[----:B------:R-:W-:-:S02]  /*1970*/  LEA R36, P1, R16, R61, 0x2 ;  /* 0x0000003d10247211 */ /* 0x000fc400078210ff */
[----:B------:R-:W-:Y:S01]  /*1980*/  LEA.HI.X.SX32 R53, R14, R9, 0x2, P5 ;  /* 0x000000090e357211 */ /* 0x000fe200028f16ff */
[----:B------:R1:W-:Y:S01]  /*1990*/  LDGSTS.E [R144], [R34.64], P2 ;  /* 0x0000000022907fae */ /* 0x0003e20009121848 */
[----:B------:R-:W-:Y:S02]  /*19a0*/  LEA R54, P5, R10, R61, 0x2 ;  /* 0x0000003d0a367211 */ /* 0x000fe400078a10ff */
[----:B------:R-:W-:Y:S02]  /*19b0*/  LEA.HI.X.SX32 R37, R16, R9, 0x2, P1 ;  /* 0x0000000910257211 */ /* 0x000fe400008f16ff */
[----:B------:R-:W-:Y:S02]  /*19c0*/  LEA R38, P1, R12, R61, 0x2 ;  /* 0x0000003d0c267211 */ /* 0x000fe400078210ff */
[----:B------:R-:W-:Y:S01]  /*19d0*/  LEA.HI.X.SX32 R55, R10, R9, 0x2, P5 ;  /* 0x000000090a377211 */ /* 0x000fe200028f16ff */
[----:B------:R2:W-:Y:S01]  /*19e0*/  LDGSTS.E [R144+0x400], [R36.64], P4 ;  /* 0x0040000024907fae */ /* 0x0005e2000a121848 */
[----:B------:R-:W-:-:S02]  /*19f0*/  LEA R56, P5, R6, R61, 0x2 ;  /* 0x0000003d06387211 */ /* 0x000fc400078a10ff */
[----:B------:R-:W-:Y:S01]  /*1a00*/  LEA.HI.X.SX32 R39, R12, R9, 0x2, P1 ;  /* 0x000000090c277211 */ /* 0x000fe200008f16ff */
[C---:B-1----:R-:W-:Y:S01]  /*1a10*/  IMAD.WIDE R34, R143.reuse, 0x4, R34 ;  /* 0x000000048f227825 */ /* 0x042fe200078e0222 */
[-C--:B------:R-:W-:Y:S02]  /*1a20*/  LEA R40, P1, R8, R61.reuse, 0x2 ;  /* 0x0000003d08287211 */ /* 0x080fe400078210ff */
[----:B------:R-:W-:Y:S01]  /*1a30*/  LEA R42, P6, R4, R61, 0x2 ;  /* 0x0000003d042a7211 */ /* 0x000fe200078c10ff */
[----:B------:R1:W-:Y:S01]  /*1a40*/  LDGSTS.E [R144+0x800], [R38.64], P3 ;  /* 0x0080000026907fae */ /* 0x0003e20009921848 */
[----:B------:R-:W-:Y:S02]  /*1a50*/  LEA.HI.X.SX32 R57, R6, R9, 0x2, P5 ;  /* 0x0000000906397211 */ /* 0x000fe400028f16ff */
[----:B------:R-:W-:Y:S01]  /*1a60*/  LEA R58, P5, R2, R61, 0x2 ;  /* 0x0000003d023a7211 */ /* 0x000fe200078a10ff */
[----:B--2---:R-:W-:Y:S01]  /*1a70*/  IMAD.WIDE R36, R143, 0x4, R36 ;  /* 0x000000048f247825 */ /* 0x004fe200078e0224 */
[----:B------:R-:W-:-:S02]  /*1a80*/  LEA.HI.X.SX32 R41, R8, R9, 0x2, P1 ;  /* 0x0000000908297211 */ /* 0x000fc400008f16ff */
[----:B------:R-:W-:Y:S02]  /*1a90*/  LEA R66, P1, R90, R33, 0x2 ;  /* 0x000000215a427211 */ /* 0x000fe400078210ff */
[----:B------:R-:W-:Y:S02]  /*1aa0*/  LEA.HI.X.SX32 R43, R4, R9, 0x2, P6 ;  /* 0x00000009042b7211 */ /* 0x000fe400030f16ff */
[----:B------:R-:W-:Y:S01]  /*1ab0*/  LEA R68, P6, R92, R33, 0x2 ;  /* 0x000000215c447211 */ /* 0x000fe200078c10ff */
[----:B-1----:R-:W-:Y:S01]  /*1ac0*/  IMAD.WIDE R38, R143, 0x4, R38 ;  /* 0x000000048f267825 */ /* 0x002fe200078e0226 */
[----:B------:R-:W-:Y:S02]  /*1ad0*/  LEA.HI.X.SX32 R59, R2, R9, 0x2, P5 ;  /* 0x00000009023b7211 */ /* 0x000fe400028f16ff */
[----:B------:R-:W-:Y:S02]  /*1ae0*/  LEA R70, P5, R94, R33, 0x2 ;  /* 0x000000215e467211 */ /* 0x000fe400078a10ff */
[----:B------:R-:W-:-:S02]  /*1af0*/  LEA.HI.X.SX32 R67, R90, R7, 0x2, P1 ;  /* 0x000000075a437211 */ /* 0x000fc400008f16ff */
[----:B------:R-:W-:Y:S02]  /*1b00*/  LEA R72, P1, R96, R33, 0x2 ;  /* 0x0000002160487211 */ /* 0x000fe400078210ff */
[----:B------:R-:W-:Y:S02]  /*1b10*/  LEA.HI.X.SX32 R69, R92, R7, 0x2, P6 ;  /* 0x000000075c457211 */ /* 0x000fe400030f16ff */
[----:B------:R-:W-:Y:S02]  /*1b20*/  LEA R74, P6, R98, R33, 0x2 ;  /* 0x00000021624a7211 */ /* 0x000fe400078c10ff */
        /* <DEDUP_REMOVED lines=22> */
[-C--:B------:R-:W-:Y:S02]  /*1c90*/  LEA.HI.X.SX32 R29, R116, R7.reuse, 0x2, P6 ;  /* 0x00000007741d7211 */ /* 0x080fe400030f16ff */
[----:B------:R-:W-:Y:S02]  /*1ca0*/  ISETP.GE.AND P6, PT, R155, c[0x0][0x180], PT ;  /* 0x000060009b007a0c */ /* 0x000fe40003fc6270 */
[-C--:B------:R-:W-:Y:S02]  /*1cb0*/  LEA.HI.X.SX32 R31, R118, R7.reuse, 0x2, P5 ;  /* 0x00000007761f7211 */ /* 0x080fe400028f16ff */
[----:B------:R-:W-:Y:S02]  /*1cc0*/  ISETP.GE.AND P5, PT, R153, c[0x0][0x180], PT ;  /* 0x0000600099007a0c */ /* 0x000fe40003fa6270 */
[----:B------:R-:W-:-:S02]  /*1cd0*/  LEA.HI.X.SX32 R33, R120, R7, 0x2, P1 ;  /* 0x0000000778217211 */ /* 0x000fc400008f16ff */
[----:B------:R-:W-:Y:S02]  /*1ce0*/  ISETP.GE.AND P1, PT, R151, c[0x0][0x180], PT ;  /* 0x0000600097007a0c */ /* 0x000fe40003f26270 */
[C---:B------:R-:W-:Y:S02]  /*1cf0*/  SEL R5, R3.reuse, RZ, !P6 ;  /* 0x000000ff03057207 */ /* 0x040fe40007000000 */
[-C--:B------:R-:W-:Y:S02]  /*1d00*/  LEA R44, P6, R22, R61.reuse, 0x2 ;  /* 0x0000003d162c7211 */ /* 0x080fe400078c10ff */
[C---:B------:R-:W-:Y:S02]  /*1d10*/  SEL R7, R3.reuse, RZ, !P5 ;  /* 0x000000ff03077207 */ /* 0x040fe40006800000 */
[----:B------:R-:W-:Y:S02]  /*1d20*/  LEA R60, P5, R80, R61, 0x2 ;  /* 0x0000003d503c7211 */ /* 0x000fe400078a10ff */
[----:B------:R-:W-:-:S02]  /*1d30*/  SEL R11, R3, RZ, !P1 ;  /* 0x000000ff030b7207 */ /* 0x000fc40004800000 */
[-C--:B------:R-:W-:Y:S02]  /*1d40*/  LEA.HI.X.SX32 R45, R22, R9.reuse, 0x2, P6 ;  /* 0x00000009162d7211 */ /* 0x080fe400030f16ff */
[----:B------:R-:W-:Y:S02]  /*1d50*/  ISETP.NE.U32.AND P1, PT, R5, RZ, PT ;  /* 0x000000ff0500720c */ /* 0x000fe40003f25070 */
[----:B------:R-:W-:Y:S02]  /*1d60*/  ISETP.NE.U32.AND P6, PT, R7, RZ, PT ;  /* 0x000000ff0700720c */ /* 0x000fe40003fc5070 */
[----:B------:R-:W-:Y:S02]  /*1d70*/  LEA.HI.X.SX32 R61, R80, R9, 0x2, P5 ;  /* 0x00000009503d7211 */ /* 0x000fe400028f16ff */
[----:B------:R-:W-:Y:S02]  /*1d80*/  ISETP.NE.U32.AND P5, PT, R11, RZ, PT ;  /* 0x000000ff0b00720c */ /* 0x000fe40003fa5070 */
[----:B------:R-:W-:-:S02]  /*1d90*/  ISETP.GE.AND P2, PT, R149, c[0x0][0x180], PT ;  /* 0x0000600095007a0c */ /* 0x000fc40003f46270 */
[----:B------:R-:W-:Y:S02]  /*1da0*/  ISETP.GE.AND P4, PT, R147, c[0x0][0x180], PT ;  /* 0x0000600093007a0c */ /* 0x000fe40003f86270 */
[C---:B------:R-:W-:Y:S01]  /*1db0*/  SEL R5, R3.reuse, RZ, !P2 ;  /* 0x000000ff03057207 */ /* 0x040fe20005000000 */
[----:B------:R1:W-:Y:S01]  /*1dc0*/  LDGSTS.E [R144+0xc00], [R40.64], P1 ;  /* 0x00c0000028907fae */ /* 0x0003e20008921848 */
[----:B------:R-:W-:Y:S02]  /*1dd0*/  ISETP.GE.AND P2, PT, R160, c[0x0][0x180], PT ;  /* 0x00006000a0007a0c */ /* 0x000fe40003f46270 */
[----:B------:R-:W-:Y:S01]  /*1de0*/  SEL R7, R3, RZ, !P4 ;  /* 0x000000ff03077207 */ /* 0x000fe20006000000 */
[----:B------:R2:W-:Y:S01]  /*1df0*/  LDGSTS.E [R144+0x1000], [R42.64], P6 ;  /* 0x010000002a907fae */ /* 0x0005e2000b121848 */
[----:B------:R-:W-:Y:S02]  /*1e00*/  ISETP.GE.AND P3, PT, R158, c[0x0][0x180], PT ;  /* 0x000060009e007a0c */ /* 0x000fe40003f66270 */
[----:B------:R-:W-:Y:S01]  /*1e10*/  ISETP.NE.U32.AND P4, PT, R5, RZ, PT ;  /* 0x000000ff0500720c */ /* 0x000fe20003f85070 */
[----:B------:R3:W-:Y:S01]  /*1e20*/  LDGSTS.E [R144+0x1400], [R44.64], P5 ;  /* 0x014000002c907fae */ /* 0x0007e2000a921848 */
[----:B------:R-:W-:-:S02]  /*1e30*/  SEL R5, R3, RZ, !P2 ;  /* 0x000000ff03057207 */ /* 0x000fc40005000000 */
[----:B------:R-:W-:Y:S01]  /*1e40*/  ISETP.NE.U32.AND P2, PT, R7, RZ, PT ;  /* 0x000000ff0700720c */ /* 0x000fe20003f45070 */
[----:B-1----:R-:W-:Y:S01]  /*1e50*/  IMAD.WIDE R40, R143, 0x4, R40 ;  /* 0x000000048f287825 */ /* 0x002fe200078e0228 */
[----:B------:R-:W-:Y:S02]  /*1e60*/  ISETP.GE.AND P6, PT, R156, c[0x0][0x180], PT ;  /* 0x000060009c007a0c */ /* 0x000fe40003fc6270 */
[----:B------:R-:W-:Y:S01]  /*1e70*/  SEL R7, R3, RZ, !P3 ;  /* 0x000000ff03077207 */ /* 0x000fe20005800000 */
[----:B--2---:R-:W-:Y:S01]  /*1e80*/  IMAD.WIDE R42, R143, 0x4, R42 ;  /* 0x000000048f2a7825 */ /* 0x004fe200078e022a */
[----:B------:R-:W-:Y:S02]  /*1e90*/  ISETP.NE.U32.AND P1, PT, R5, RZ, PT ;  /* 0x000000ff0500720c */ /* 0x000fe40003f25070 */
[----:B------:R-:W-:Y:S01]  /*1ea0*/  ISETP.GE.AND P5, PT, R154, c[0x0][0x180], PT ;  /* 0x000060009a007a0c */ /* 0x000fe20003fa6270 */
[----:B------:R1:W-:Y:S01]  /*1eb0*/  LDGSTS.E [R144+0x1800], [R46.64], P4 ;  /* 0x018000002e907fae */ /* 0x0003e2000a121848 */
[----:B------:R-:W-:Y:S01]  /*1ec0*/  SEL R5, R3, RZ, !P6 ;  /* 0x000000ff03057207 */ /* 0x000fe20007000000 */
[----:B---3--:R-:W-:Y:S01]  /*1ed0*/  IMAD.WIDE R44, R143, 0x4, R44 ;  /* 0x000000048f2c7825 */ /* 0x008fe200078e022c */
[----:B------:R-:W-:Y:S01]  /*1ee0*/  ISETP.NE.U32.AND P3, PT, R7, RZ, PT ;  /* 0x000000ff0700720c */ /* 0x000fe20003f65070 */
[----:B------:R2:W-:Y:S01]  /*1ef0*/  LDGSTS.E [R144+0x1c00], [R48.64], P2 ;  /* 0x01c0000030907fae */ /* 0x0005e20009121848 */
[----:B------:R-:W-:-:S02]  /*1f00*/  ISETP.GE.AND P6, PT, R152, c[0x0][0x180], PT ;  /* 0x0000600098007a0c */ /* 0x000fc40003fc6270 */
[----:B------:R-:W-:Y:S02]  /*1f10*/  SEL R7, R3, RZ, !P5 ;  /* 0x000000ff03077207 */ /* 0x000fe40006800000 */
[----:B------:R-:W-:Y:S01]  /*1f20*/  ISETP.NE.U32.AND P5, PT, R5, RZ, PT ;  /* 0x000000ff0500720c */ /* 0x000fe20003fa5070 */
[----:B------:R3:W-:Y:S01]  /*1f30*/  LDGSTS.E [R142+0x200], [R50.64], P1 ;  /* 0x00200000328e7fae */ /* 0x0007e20008921848 */
[----:B------:R-:W-:Y:S01]  /*1f40*/  SEL R5, R3, RZ, !P6 ;  /* 0x000000ff03057207 */ /* 0x000fe20007000000 */
[----:B-1----:R-:W-:Y:S01]  /*1f50*/  IMAD.WIDE R46, R143, 0x4, R46 ;  /* 0x000000048f2e7825 */ /* 0x002fe200078e022e */
[----:B------:R-:W-:Y:S02]  /*1f60*/  ISETP.NE.U32.AND P6, PT, R7, RZ, PT ;  /* 0x000000ff0700720c */ /* 0x000fe40003fc5070 */
[----:B------:R-:W-:Y:S01]  /*1f70*/  ISETP.GE.AND P1, PT, R148, c[0x0][0x180], PT ;  /* 0x0000600094007a0c */ /* 0x000fe20003f26270 */
[----:B------:R1:W-:Y:S01]  /*1f80*/  LDGSTS.E [R142+0x600], [R52.64], P3 ;  /* 0x00600000348e7fae */ /* 0x0003e20009921848 */
[----:B------:R-:W-:Y:S01]  /*1f90*/  ISETP.NE.U32.AND P2, PT, R5, RZ, PT ;  /* 0x000000ff0500720c */ /* 0x000fe20003f45070 */
[----:B--2---:R-:W-:Y:S01]  /*1fa0*/  IMAD.WIDE R48, R143, 0x4, R48 ;  /* 0x000000048f307825 */ /* 0x004fe200078e0230 */
[----:B------:R-:W-:-:S02]  /*1fb0*/  ISETP.GE.AND P4, PT, R150, c[0x0][0x180], PT ;  /* 0x0000600096007a0c */ /* 0x000fc40003f86270 */
[----:B------:R-:W-:Y:S01]  /*1fc0*/  SEL R5, R3, RZ, !P1 ;  /* 0x000000ff03057207 */ /* 0x000fe20004800000 */
[----:B------:R2:W-:Y:S01]  /*1fd0*/  LDGSTS.E [R142+0xa00], [R54.64], P5 ;  /* 0x00a00000368e7fae */ /* 0x0005e2000a921848 */
[----:B------:R-:W-:Y:S01]  /*1fe0*/  ISETP.GE.AND P3, PT, R146, c[0x0][0x180], PT ;  /* 0x0000600092007a0c */ /* 0x000fe20003f66270 */
[----:B---3--:R-:W-:Y:S01]  /*1ff0*/  IMAD.WIDE R50, R143, 0x4, R50 ;  /* 0x000000048f327825 */ /* 0x008fe200078e0232 */
[----:B------:R-:W-:Y:S01]  /*2000*/  SEL R7, R3, RZ, !P4 ;  /* 0x000000ff03077207 */ /* 0x000fe20006000000 */
[----:B------:R3:W-:Y:S01]  /*2010*/  LDGSTS.E [R142+0xe00], [R56.64], P6 ;  /* 0x00e00000388e7fae */ /* 0x0007e2000b121848 */
[----:B------:R-:W-:Y:S01]  /*2020*/  ISETP.GE.AND P5, PT, R145, c[0x0][0x180], PT ;  /* 0x0000600091007a0c */ /* 0x000fe20003fa6270 */
[----:B-1----:R-:W-:Y:S01]  /*2030*/  IMAD.WIDE R52, R143, 0x4, R52 ;  /* 0x000000048f347825 */ /* 0x002fe200078e0234 */
[----:B------:R-:W-:Y:S01]  /*2040*/  ISETP.NE.U32.AND P1, PT, R5, RZ, PT ;  /* 0x000000ff0500720c */ /* 0x000fe20003f25070 */
[----:B------:R1:W-:Y:S01]  /*2050*/  LDGSTS.E [R142+0x1200], [R58.64], P2 ;  /* 0x012000003a8e7fae */ /* 0x0003e20009121848 */
[----:B------:R-:W-:-:S02]  /*2060*/  ISETP.GE.AND P6, PT, R159, UR4, PT ;  /* 0x000000049f007c0c */ /* 0x000fc4000bfc6270 */
[----:B------:R-:W-:Y:S01]  /*2070*/  SEL R5, R3, RZ, !P3 ;  /* 0x000000ff03057207 */ /* 0x000fe20005800000 */
[----:B--2---:R-:W-:Y:S01]  /*2080*/  IMAD.WIDE R54, R143, 0x4, R54 ;  /* 0x000000048f367825 */ /* 0x004fe200078e0236 */
[----:B------:R-:W-:Y:S02]  /*2090*/  ISETP.NE.U32.AND P4, PT, R7, RZ, PT ;  /* 0x000000ff0700720c */ /* 0x000fe40003f85070 */
[----:B------:R-:W-:Y:S01]  /*20a0*/  SEL R3, R3, RZ, !P5 ;  /* 0x000000ff03037207 */ /* 0x000fe20006800000 */
[----:B---3--:R-:W-:Y:S01]  /*20b0*/  IMAD.WIDE R56, R143, 0x4, R56 ;  /* 0x000000048f387825 */ /* 0x008fe200078e0238 */
[----:B------:R-:W-:Y:S02]  /*20c0*/  SEL R9, RZ, 0x4, P6 ;  /* 0x00000004ff097807 */ /* 0x000fe40003000000 */
[----:B------:R-:W-:Y:S01]  /*20d0*/  ISETP.NE.U32.AND P6, PT, R5, RZ, PT ;  /* 0x000000ff0500720c */ /* 0x000fe20003fc5070 */
[----:B-1----:R-:W-:Y:S01]  /*20e0*/  IMAD.WIDE R58, R143, 0x4, R58 ;  /* 0x000000048f3a7825 */ /* 0x002fe200078e023a */
[----:B------:R-:W-:-:S02]  /*20f0*/  ISETP.NE.U32.AND P2, PT, R3, RZ, PT ;  /* 0x000000ff0300720c */ /* 0x000fc40003f45070 */
[----:B------:R-:W-:Y:S02]  /*2100*/  ISETP.GE.AND P3, PT, R162, UR4, PT ;  /* 0x00000004a2007c0c */ /* 0x000fe4000bf66270 */
[----:B------:R-:W-:Y:S01]  /*2110*/  ISETP.GT.AND P5, PT, R136, 0x3f, PT ;  /* 0x0000003f8800780c */ /* 0x000fe20003fa4270 */
[----:B------:R1:W-:Y:S01]  /*2120*/  LDGSTS.E [R142+0x1600], [R60.64], P4 ;  /* 0x016000003c8e7fae */ /* 0x0003e2000a121848 */
[----:B------:R-:W-:Y:S02]  /*2130*/  SEL R7, RZ, 0x4, P3 ;  /* 0x00000004ff077807 */ /* 0x000fe40001800000 */
[----:B------:R-:W-:Y:S01]  /*2140*/  ISETP.GE.AND P3, PT, R157, UR4, PT ;  /* 0x000000049d007c0c */ /* 0x000fe2000bf66270 */
[----:B------:R2:W-:Y:S01]  /*2150*/  LDGSTS.E [R142+0x1a00], [R62.64], P1 ;  /* 0x01a000003e8e7fae */ /* 0x0005e20008921848 */
[----:B------:R-:W-:Y:S02]  /*2160*/  SEL R7, R7, RZ, P5 ;  /* 0x000000ff07077207 */ /* 0x000fe40002800000 */
[----:B------:R-:W-:Y:S01]  /*2170*/  SEL R9, R9, RZ, P5 ;  /* 0x000000ff09097207 */ /* 0x000fe20002800000 */
[----:B------:R3:W-:Y:S01]  /*2180*/  LDGSTS.E [R142+0x1e00], [R64.64], P6 ;  /* 0x01e00000408e7fae */ /* 0x0007e2000b121848 */
[----:B------:R-:W-:-:S02]  /*2190*/  SEL R5, RZ, 0x4, P3 ;  /* 0x00000004ff057807 */ /* 0x000fc40001800000 */
[----:B------:R-:W-:Y:S01]  /*21a0*/  ISETP.NE.U32.AND P3, PT, R7, RZ, PT ;  /* 0x000000ff0700720c */ /* 0x000fe20003f65070 */
[----:B------:R-:W0:Y:S01]  /*21b0*/  LDGDEPBAR ;  /* 0x00000000000079af */ /* 0x000e220000000000 */
[----:B------:R-:W-:Y:S01]  /*21c0*/  ISETP.NE.U32.AND P4, PT, R9, RZ, PT ;  /* 0x000000ff0900720c */ /* 0x000fe20003f85070 */
[----:B-1----:R-:W-:Y:S01]  /*21d0*/  IMAD.WIDE R60, R143, 0x4, R60 ;  /* 0x000000048f3c7825 */ /* 0x002fe200078e023c */
[----:B------:R-:W-:Y:S01]  /*21e0*/  ISETP.GE.AND P6, PT, R155, UR4, PT ;  /* 0x000000049b007c0c */ /* 0x000fe2000bfc6270 */
[----:B------:R1:W-:Y:S01]  /*21f0*/  LDGSTS.E [R140+0x6000], [R66.64], P2 ;  /* 0x06000000428c7fae */ /* 0x0003e20009121848 */
[----:B------:R-:W-:Y:S01]  /*2200*/  SEL R5, R5, RZ, P5 ;  /* 0x000000ff05057207 */ /* 0x000fe20002800000 */
[----:B--2---:R-:W-:Y:S01]  /*2210*/  IMAD.WIDE R62, R143, 0x4, R62 ;  /* 0x000000048f3e7825 */ /* 0x004fe200078e023e */
[----:B------:R-:W-:Y:S01]  /*2220*/  SEL R3, RZ, 0x4, P6 ;  /* 0x00000004ff037807 */ /* 0x000fe20003000000 */
[----:B------:R2:W-:Y:S01]  /*2230*/  LDGSTS.E [R140+0x6400], [R70.64], P2 ;  /* 0x06400000468c7fae */ /* 0x0005e20009121848 */
[----:B------:R-:W-:Y:S01]  /*2240*/  ISETP.GE.AND P6, PT, R151, UR4, PT ;  /* 0x0000000497007c0c */ /* 0x000fe2000bfc6270 */
[----:B---3--:R-:W-:Y:S01]  /*2250*/  IMAD.WIDE R64, R143, 0x4, R64 ;  /* 0x000000048f407825 */ /* 0x008fe200078e0240 */
[----:B------:R-:W-:Y:S01]  /*2260*/  ISETP.NE.U32.AND P1, PT, R5, RZ, PT ;  /* 0x000000ff0500720c */ /* 0x000fe20003f25070 */
[----:B------:R3:W-:Y:S01]  /*2270*/  LDGSTS.E [R140+0x6800], [R74.64], P2 ;  /* 0x068000004a8c7fae */ /* 0x0007e20009121848 */
[----:B------:R-:W-:-:S02]  /*2280*/  SEL R3, R3, RZ, P5 ;  /* 0x000000ff03037207 */ /* 0x000fc40002800000 */
[----:B------:R-:W-:Y:S01]  /*2290*/  SEL R7, RZ, 0x4, P6 ;  /* 0x00000004ff077807 */ /* 0x000fe20003000000 */
[----:B------:R4:W-:Y:S01]  /*22a0*/  LDGSTS.E [R140+0x6c00], [R78.64], P2 ;  /* 0x06c000004e8c7fae */ /* 0x0009e20009121848 */
[----:B------:R-:W-:Y:S01]  /*22b0*/  ISETP.NE.U32.AND P6, PT, R3, RZ, PT ;  /* 0x000000ff0300720c */ /* 0x000fe20003fc5070 */
[----:B-1----:R-:W-:Y:S01]  /*22c0*/  IMAD.WIDE R66, R141, 0x4, R66 ;  /* 0x000000048d427825 */ /* 0x002fe200078e0242 */
[----:B------:R-:W-:Y:S01]  /*22d0*/  SEL R7, R7, RZ, P5 ;  /* 0x000000ff07077207 */ /* 0x000fe20002800000 */
[----:B------:R1:W-:Y:S02]  /*22e0*/  LDGSTS.E [R140+0x7000], [R84.64], P2 ;  /* 0x07000000548c7fae */ /* 0x0003e40009121848 */
[C---:B--2---:R-:W-:Y:S02]  /*22f0*/  IMAD.WIDE R70, R141.reuse, 0x4, R70 ;  /* 0x000000048d467825 */ /* 0x044fe400078e0246 */
[----:B------:R2:W-:Y:S02]  /*2300*/  LDGSTS.E [R140+0x7400], [R106.64], P2 ;  /* 0x074000006a8c7fae */ /* 0x0005e40009121848 */
[----:B---3--:R-:W-:-:S02]  /*2310*/  IMAD.WIDE R74, R141, 0x4, R74 ;  /* 0x000000048d4a7825 */ /* 0x008fc400078e024a */
[----:B------:R3:W-:Y:S02]  /*2320*/  LDGSTS.E [R140+0x7800], [R26.64], P2 ;  /* 0x078000001a8c7fae */ /* 0x0007e40009121848 */
[C---:B----4-:R-:W-:Y:S02]  /*2330*/  IMAD.WIDE R78, R141.reuse, 0x4, R78 ;  /* 0x000000048d4e7825 */ /* 0x050fe400078e024e */
[----:B------:R4:W-:Y:S02]  /*2340*/  LDGSTS.E [R140+0x7c00], [R30.64], P2 ;  /* 0x07c000001e8c7fae */ /* 0x0009e40009121848 */
[C---:B-1----:R-:W-:Y:S02]  /*2350*/  IMAD.WIDE R84, R141.reuse, 0x4, R84 ;  /* 0x000000048d547825 */ /* 0x042fe400078e0254 */
[----:B------:R1:W-:Y:S02]  /*2360*/  LDGSTS.E [R138+0x6200], [R68.64], P2 ;  /* 0x06200000448a7fae */ /* 0x0003e40009121848 */
[----:B--2---:R-:W-:-:S02]  /*2370*/  IMAD.WIDE R106, R141, 0x4, R106 ;  /* 0x000000048d6a7825 */ /* 0x004fc400078e026a */
[----:B------:R2:W-:Y:S02]  /*2380*/  LDGSTS.E [R138+0x6600], [R72.64], P2 ;  /* 0x06600000488a7fae */ /* 0x0005e40009121848 */
[C---:B---3--:R-:W-:Y:S02]  /*2390*/  IMAD.WIDE R26, R141.reuse, 0x4, R26 ;  /* 0x000000048d1a7825 */ /* 0x048fe400078e021a */
[----:B------:R3:W-:Y:S02]  /*23a0*/  LDGSTS.E [R138+0x6a00], [R76.64], P2 ;  /* 0x06a000004c8a7fae */ /* 0x0007e40009121848 */
[C---:B----4-:R-:W-:Y:S02]  /*23b0*/  IMAD.WIDE R30, R141.reuse, 0x4, R30 ;  /* 0x000000048d1e7825 */ /* 0x050fe400078e021e */
[----:B------:R4:W-:Y:S02]  /*23c0*/  LDGSTS.E [R138+0x6e00], [R82.64], P2 ;  /* 0x06e00000528a7fae */ /* 0x0009e40009121848 */
[----:B-1----:R-:W-:-:S02]  /*23d0*/  IMAD.WIDE R68, R141, 0x4, R68 ;  /* 0x000000048d447825 */ /* 0x002fc400078e0244 */
[----:B------:R1:W-:Y:S02]  /*23e0*/  LDGSTS.E [R138+0x7200], [R86.64], P2 ;  /* 0x07200000568a7fae */ /* 0x0003e40009121848 */
[C---:B--2---:R-:W-:Y:S02]  /*23f0*/  IMAD.WIDE R72, R141.reuse, 0x4, R72 ;  /* 0x000000048d487825 */ /* 0x044fe400078e0248 */
[----:B------:R2:W-:Y:S02]  /*2400*/  LDGSTS.E [R138+0x7600], [R24.64], P2 ;  /* 0x07600000188a7fae */ /* 0x0005e40009121848 */
[C---:B---3--:R-:W-:Y:S02]  /*2410*/  IMAD.WIDE R76, R141.reuse, 0x4, R76 ;  /* 0x000000048d4c7825 */ /* 0x048fe400078e024c */
[----:B------:R3:W-:Y:S02]  /*2420*/  LDGSTS.E [R138+0x7a00], [R28.64], P2 ;  /* 0x07a000001c8a7fae */ /* 0x0007e40009121848 */
[----:B----4-:R-:W-:-:S02]  /*2430*/  IMAD.WIDE R82, R141, 0x4, R82 ;  /* 0x000000048d527825 */ /* 0x010fc400078e0252 */
[----:B------:R4:W-:Y:S01]  /*2440*/  LDGSTS.E [R138+0x7e00], [R32.64], P2 ;  /* 0x07e00000208a7fae */ /* 0x0009e20009121848 */
[----:B------:R-:W-:Y:S01]  /*2450*/  ISETP.GE.AND P2, PT, R153, UR4, PT ;  /* 0x0000000499007c0c */ /* 0x000fe2000bf46270 */
[C---:B-1----:R-:W-:Y:S02]  /*2460*/  IMAD.WIDE R86, R141.reuse, 0x4, R86 ;  /* 0x000000048d567825 */ /* 0x042fe400078e0256 */
[----:B------:R-:W0:Y:S01]  /*2470*/  LDGDEPBAR ;  /* 0x00000000000079af */ /* 0x000e220000000000 */
[----:B------:R-:W-:Y:S01]  /*2480*/  SEL R5, RZ, 0x4, P2 ;  /* 0x00000004ff057807 */ /* 0x000fe20001000000 */
[----:B--2---:R-:W-:Y:S02]  /*2490*/  IMAD.WIDE R24, R141, 0x4, R24 ;  /* 0x000000048d187825 */ /* 0x004fe400078e0218 */
[----:B------:R-:W-:Y:S01]  /*24a0*/  BAR.SYNC.DEFER_BLOCKING 0x0 ;  /* 0x0000000000007b1d */ /* 0x000fe20000010000 */
[----:B------:R-:W-:Y:S01]  /*24b0*/  ISETP.GE.AND P2, PT, R149, UR4, PT ;  /* 0x0000000495007c0c */ /* 0x000fe2000bf46270 */
[----:B---3--:R-:W-:Y:S01]  /*24c0*/  IMAD.WIDE R28, R141, 0x4, R28 ;  /* 0x000000048d1c7825 */ /* 0x008fe200078e021c */
[----:B------:R-:W-:-:S02]  /*24d0*/  SEL R5, R5, RZ, P5 ;  /* 0x000000ff05057207 */ /* 0x000fc40002800000 */
[----:B------:R-:W-:Y:S01]  /*24e0*/  SEL R3, RZ, 0x4, P2 ;  /* 0x00000004ff037807 */ /* 0x000fe20001000000 */
[----:B----4-:R-:W-:Y:S01]  /*24f0*/  IMAD.WIDE R32, R141, 0x4, R32 ;  /* 0x000000048d207825 */ /* 0x010fe200078e0220 */
[----:B------:R-:W-:Y:S02]  /*2500*/  ISETP.NE.U32.AND P2, PT, R7, RZ, PT ;  /* 0x000000ff0700720c */ /* 0x000fe40003f45070 */
[----:B------:R-:W-:Y:S01]  /*2510*/  SEL R3, R3, RZ, P5 ;  /* 0x000000ff03037207 */ /* 0x000fe20002800000 */
[----:B------:R-:W-:Y:S01]  /*2520*/  @!PT LDS RZ, [RZ] ;  /* 0x00000000fffff984 */ /* 0x000fe20000000800 */
[----:B------:R-:W-:Y:S01]  /*2530*/  @!PT LDS RZ, [RZ] ;  /* 0x00000000fffff984 */ /* 0x000fe20000000800 */
[----:B------:R-:W-:Y:S01]  /*2540*/  @!PT LDS RZ, [RZ] ;  /* 0x00000000fffff984 */ /* 0x000fe20000000800 */
[----:B------:R1:W-:Y:S01]  /*2550*/  LDGSTS.E [R144+0x2000], [R34.64], P3 ;  /* 0x0200000022907fae */ /* 0x0003e20009921848 */
[----:B------:R-:W-:-:S03]  /*2560*/  ISETP.NE.U32.AND P3, PT, R5, RZ, PT ;  /* 0x000000ff0500720c */ /* 0x000fc60003f65070 */
[----:B------:R2:W-:Y:S01]  /*2570*/  LDGSTS.E [R144+0x2400], [R36.64], P4 ;  /* 0x0240000024907fae */ /* 0x0005e2000a121848 */
[----:B------:R-:W-:-:S03]  /*2580*/  ISETP.GE.AND P4, PT, R147, UR4, PT ;  /* 0x0000000493007c0c */ /* 0x000fc6000bf86270 */
[----:B------:R3:W-:Y:S01]  /*2590*/  LDGSTS.E [R144+0x2800], [R38.64], P1 ;  /* 0x0280000026907fae */ /* 0x0007e20008921848 */
[----:B------:R-:W-:Y:S02]  /*25a0*/  SEL R5, RZ, 0x4, P4 ;  /* 0x00000004ff057807 */ /* 0x000fe40002000000 */
[----:B------:R-:W-:Y:S01]  /*25b0*/  ISETP.GE.AND P4, PT, R160, UR4, PT ;  /* 0x00000004a0007c0c */ /* 0x000fe2000bf86270 */
[----:B------:R4:W-:Y:S01]  /*25c0*/  LDGSTS.E [R144+0x2c00], [R40.64], P6 ;  /* 0x02c0000028907fae */ /* 0x0009e2000b121848 */
[----:B------:R-:W-:Y:S01]  /*25d0*/  ISETP.NE.U32.AND P1, PT, R3, RZ, PT ;  /* 0x000000ff0300720c */ /* 0x000fe20003f25070 */
[----:B-1----:R-:W-:Y:S01]  /*25e0*/  IMAD.WIDE R34, R143, 0x4, R34 ;  /* 0x000000048f227825 */ /* 0x002fe200078e0222 */
[----:B------:R-:W-:Y:S01]  /*25f0*/  SEL R3, RZ, 0x4, P4 ;  /* 0x00000004ff037807 */ /* 0x000fe20002000000 */
[----:B------:R1:W-:Y:S01]  /*2600*/  LDGSTS.E [R144+0x3000], [R42.64], P3 ;  /* 0x030000002a907fae */ /* 0x0003e20009921848 */
[----:B------:R-:W-:Y:S01]  /*2610*/  SEL R5, R5, RZ, P5 ;  /* 0x000000ff05057207 */ /* 0x000fe20002800000 */
[----:B--2---:R-:W-:Y:S01]  /*2620*/  IMAD.WIDE R36, R143, 0x4, R36 ;  /* 0x000000048f247825 */ /* 0x004fe200078e0224 */
[----:B------:R-:W-:Y:S01]  /*2630*/  ISETP.GE.AND P6, PT, R158, UR4, PT ;  /* 0x000000049e007c0c */ /* 0x000fe2000bfc6270 */
[----:B------:R2:W-:Y:S01]  /*2640*/  LDGSTS.E [R144+0x3400], [R44.64], P2 ;  /* 0x034000002c907fae */ /* 0x0005e20009121848 */
[----:B------:R-:W-:Y:S01]  /*2650*/  SEL R3, R3, RZ, P5 ;  /* 0x000000ff03037207 */ /* 0x000fe20002800000 */
[----:B---3--:R-:W-:Y:S01]  /*2660*/  IMAD.WIDE R38, R143, 0x4, R38 ;  /* 0x000000048f267825 */ /* 0x008fe200078e0226 */
[----:B------:R-:W-:-:S02]  /*2670*/  ISETP.NE.U32.AND P3, PT, R5, RZ, PT ;  /* 0x000000ff0500720c */ /* 0x000fc40003f65070 */
[----:B------:R-:W-:Y:S01]  /*2680*/  ISETP.GE.AND P4, PT, R156, UR4, PT ;  /* 0x000000049c007c0c */ /* 0x000fe2000bf86270 */
[----:B------:R3:W-:Y:S01]  /*2690*/  LDGSTS.E [R144+0x3800], [R46.64], P1 ;  /* 0x038000002e907fae */ /* 0x0007e20008921848 */
[----:B------:R-:W-:Y:S01]  /*26a0*/  SEL R5, RZ, 0x4, P6 ;  /* 0x00000004ff057807 */ /* 0x000fe20003000000 */
[----:B----4-:R-:W-:Y:S01]  /*26b0*/  IMAD.WIDE R40, R143, 0x4, R40 ;  /* 0x000000048f287825 */ /* 0x010fe200078e0228 */
[----:B------:R-:W-:Y:S02]  /*26c0*/  ISETP.GE.AND P6, PT, R154, UR4, PT ;  /* 0x000000049a007c0c */ /* 0x000fe4000bfc6270 */
[----:B------:R-:W-:Y:S01]  /*26d0*/  ISETP.NE.U32.AND P2, PT, R3, RZ, PT ;  /* 0x000000ff0300720c */ /* 0x000fe20003f45070 */
[----:B-1----:R-:W-:Y:S01]  /*26e0*/  IMAD.WIDE R42, R143, 0x4, R42 ;  /* 0x000000048f2a7825 */ /* 0x002fe200078e022a */
[----:B------:R-:W-:Y:S02]  /*26f0*/  SEL R7, RZ, 0x4, P4 ;  /* 0x00000004ff077807 */ /* 0x000fe40002000000 */
[----:B------:R-:W-:Y:S01]  /*2700*/  SEL R5, R5, RZ, P5 ;  /* 0x000000ff05057207 */ /* 0x000fe20002800000 */
[----:B------:R1:W-:Y:S01]  /*2710*/  LDGSTS.E [R144+0x3c00], [R48.64], P3 ;  /* 0x03c0000030907fae */ /* 0x0003e20009921848 */
[----:B------:R-:W-:Y:S01]  /*2720*/  SEL R3, RZ, 0x4, P6 ;  /* 0x00000004ff037807 */ /* 0x000fe20003000000 */
[----:B--2---:R-:W-:Y:S01]  /*2730*/  IMAD.WIDE R44, R143, 0x4, R44 ;  /* 0x000000048f2c7825 */ /* 0x004fe200078e022c */
[----:B------:R-:W-:-:S02]  /*2740*/  ISETP.GE.AND P6, PT, R152, UR4, PT ;  /* 0x0000000498007c0c */ /* 0x000fc4000bfc6270 */
[----:B------:R-:W-:Y:S01]  /*2750*/  SEL R7, R7, RZ, P5 ;  /* 0x000000ff07077207 */ /* 0x000fe20002800000 */
[----:B---3--:R-:W-:Y:S01]  /*2760*/  IMAD.WIDE R46, R143, 0x4, R46 ;  /* 0x000000048f2e7825 */ /* 0x008fe200078e022e */
[----:B------:R-:W-:Y:S01]  /*2770*/  ISETP.NE.U32.AND P4, PT, R5, RZ, PT ;  /* 0x000000ff0500720c */ /* 0x000fe20003f85070 */
[----:B------:R2:W-:Y:S01]  /*2780*/  LDGSTS.E [R142+0x2200], [R50.64], P2 ;  /* 0x02200000328e7fae */ /* 0x0005e20009121848 */
[----:B------:R-:W-:Y:S02]  /*2790*/  SEL R5, RZ, 0x4, P6 ;  /* 0x00000004ff057807 */ /* 0x000fe40003000000 */
[----:B------:R-:W-:Y:S01]  /*27a0*/  ISETP.NE.U32.AND P1, PT, R7, RZ, PT ;  /* 0x000000ff0700720c */ /* 0x000fe20003f25070 */
[----:B-1----:R-:W-:Y:S01]  /*27b0*/  IMAD.WIDE R48, R143, 0x4, R48 ;  /* 0x000000048f307825 */ /* 0x002fe200078e0230 */
[----:B------:R-:W-:Y:S02]  /*27c0*/  SEL R3, R3, RZ, P5 ;  /* 0x000000ff03037207 */ /* 0x000fe40002800000 */
[----:B------:R-:W-:-:S02]  /*27d0*/  ISETP.GE.AND P6, PT, R150, UR4, PT ;  /* 0x0000000496007c0c */ /* 0x000fc4000bfc6270 */
[----:B------:R-:W-:Y:S02]  /*27e0*/  SEL R5, R5, RZ, P5 ;  /* 0x000000ff05057207 */ /* 0x000fe40002800000 */
[----:B------:R-:W-:Y:S01]  /*27f0*/  ISETP.GE.AND P2, PT, R148, UR4, PT ;  /* 0x0000000494007c0c */ /* 0x000fe2000bf46270 */
[----:B------:R1:W-:Y:S01]  /*2800*/  LDGSTS.E [R142+0x2600], [R52.64], P4 ;  /* 0x02600000348e7fae */ /* 0x0003e2000a121848 */
[----:B------:R-:W-:Y:S01]  /*2810*/  ISETP.NE.U32.AND P3, PT, R3, RZ, PT ;  /* 0x000000ff0300720c */ /* 0x000fe20003f65070 */
[----:B--2---:R-:W-:Y:S01]  /*2820*/  IMAD.WIDE R50, R143, 0x4, R50 ;  /* 0x000000048f327825 */ /* 0x004fe200078e0232 */
[----:B------:R-:W-:Y:S01]  /*2830*/  SEL R3, RZ, 0x4, P6 ;  /* 0x00000004ff037807 */ /* 0x000fe20003000000 */
[----:B------:R2:W-:Y:S01]  /*2840*/  LDGSTS.E [R142+0x2a00], [R54.64], P1 ;  /* 0x02a00000368e7fae */ /* 0x0005e20008921848 */
[----:B------:R-:W-:Y:S02]  /*2850*/  ISETP.NE.U32.AND P6, PT, R5, RZ, PT ;  /* 0x000000ff0500720c */ /* 0x000fe40003fc5070 */
[----:B------:R-:W-:-:S02]  /*2860*/  SEL R5, RZ, 0x4, P2 ;  /* 0x00000004ff057807 */ /* 0x000fc40001000000 */
[----:B------:R-:W-:Y:S02]  /*2870*/  SEL R3, R3, RZ, P5 ;  /* 0x000000ff03037207 */ /* 0x000fe40002800000 */
[----:B------:R-:W-:Y:S01]  /*2880*/  ISETP.GE.AND P4, PT, R146, UR4, PT ;  /* 0x0000000492007c0c */ /* 0x000fe2000bf86270 */
[----:B-1----:R-:W-:Y:S01]  /*2890*/  IMAD.WIDE R52, R143, 0x4, R52 ;  /* 0x000000048f347825 */ /* 0x002fe200078e0234 */
[----:B------:R-:W-:Y:S01]  /*28a0*/  SEL R5, R5, RZ, P5 ;  /* 0x000000ff05057207 */ /* 0x000fe20002800000 */
[----:B------:R1:W-:Y:S01]  /*28b0*/  LDGSTS.E [R142+0x2e00], [R56.64], P3 ;  /* 0x02e00000388e7fae */ /* 0x0003e20009921848 */
[----:B------:R-:W-:Y:S01]  /*28c0*/  ISETP.GE.AND P2, PT, R145, UR4, PT ;  /* 0x0000000491007c0c */ /* 0x000fe2000bf46270 */
[----:B--2---:R-:W-:Y:S01]  /*28d0*/  IMAD.WIDE R54, R143, 0x4, R54 ;  /* 0x000000048f367825 */ /* 0x004fe200078e0236 */
[----:B------:R-:W-:Y:S01]  /*28e0*/  ISETP.NE.U32.AND P1, PT, R3, RZ, PT ;  /* 0x000000ff0300720c */ /* 0x000fe20003f25070 */
[----:B------:R2:W-:Y:S01]  /*28f0*/  LDGSTS.E [R142+0x3200], [R58.64], P6 ;  /* 0x032000003a8e7fae */ /* 0x0005e2000b121848 */
[----:B------:R-:W-:-:S02]  /*2900*/  SEL R3, RZ, 0x4, P4 ;  /* 0x00000004ff037807 */ /* 0x000fc40002000000 */
[----:B------:R-:W-:Y:S02]  /*2910*/  ISETP.NE.U32.AND P4, PT, R5, RZ, PT ;  /* 0x000000ff0500720c */ /* 0x000fe40003f85070 */
[----:B------:R-:W-:Y:S02]  /*2920*/  SEL R5, RZ, 0x4, P2 ;  /* 0x00000004ff057807 */ /* 0x000fe40001000000 */
[----:B------:R-:W-:Y:S01]  /*2930*/  SEL R3, R3, RZ, P5 ;  /* 0x000000ff03037207 */ /* 0x000fe20002800000 */
[----:B-1----:R-:W-:Y:S01]  /*2940*/  IMAD.WIDE R56, R143, 0x4, R56 ;  /* 0x000000048f387825 */ /* 0x002fe200078e0238 */
[----:B------:R-:W-:Y:S02]  /*2950*/  SEL R5, R5, RZ, P5 ;  /* 0x000000ff05057207 */ /* 0x000fe40002800000 */
[----:B------:R-:W-:Y:S01]  /*2960*/  ISETP.NE.U32.AND P3, PT, R3, RZ, PT ;  /* 0x000000ff0300720c */ /* 0x000fe20003f65070 */
[----:B------:R1:W-:Y:S01]  /*2970*/  LDGSTS.E [R142+0x3600], [R60.64], P1 ;  /* 0x036000003c8e7fae */ /* 0x0003e20008921848 */
[----:B------:R-:W-:Y:S01]  /*2980*/  ISETP.NE.U32.AND P6, PT, R5, RZ, PT ;  /* 0x000000ff0500720c */ /* 0x000fe20003fc5070 */
[----:B--2---:R-:W-:Y:S01]  /*2990*/  IMAD.WIDE R58, R143, 0x4, R58 ;  /* 0x000000048f3a7825 */ /* 0x004fe200078e023a */
[----:B------:R-:W-:Y:S01]  /*29a0*/  ISETP.GE.AND P2, PT, R162, UR6, PT ;  /* 0x00000006a2007c0c */ /* 0x000fe2000bf46270 */
[----:B------:R2:W-:Y:S01]  /*29b0*/  LDGSTS.E [R142+0x3a00], [R62.64], P4 ;  /* 0x03a000003e8e7fae */ /* 0x0005e2000a121848 */
[----:B------:R-:W-:-:S02]  /*29c0*/  ISETP.GT.AND P5, PT, R136, 0x5f, PT ;  /* 0x0000005f8800780c */ /* 0x000fc40003fa4270 */
[----:B------:R-:W-:Y:S02]  /*29d0*/  SEL R7, RZ, 0x4, P2 ;  /* 0x00000004ff077807 */ /* 0x000fe40001000000 */
[----:B------:R-:W-:Y:S02]  /*29e0*/  ISETP.GE.AND P2, PT, R159, UR6, PT ;  /* 0x000000069f007c0c */ /* 0x000fe4000bf46270 */
[----:B------:R-:W-:Y:S01]  /*29f0*/  ISETP.GE.AND P1, PT, R157, UR6, PT ;  /* 0x000000069d007c0c */ /* 0x000fe2000bf26270 */
[----:B------:R3:W-:Y:S01]  /*2a00*/  LDGSTS.E [R142+0x3e00], [R64.64], P3 ;  /* 0x03e00000408e7fae */ /* 0x0007e20009921848 */
[----:B------:R-:W-:Y:S01]  /*2a10*/  SEL R3, RZ, 0x4, P2 ;  /* 0x00000004ff037807 */ /* 0x000fe20001000000 */
[----:B-1----:R-:W-:Y:S01]  /*2a20*/  IMAD.WIDE R60, R143, 0x4, R60 ;  /* 0x000000048f3c7825 */ /* 0x002fe200078e023c */
[----:B------:R-:W-:Y:S01]  /*2a30*/  SEL R7, R7, RZ, P5 ;  /* 0x000000ff07077207 */ /* 0x000fe20002800000 */
[----:B------:R-:W0:Y:S01]  /*2a40*/  LDGDEPBAR ;  /* 0x00000000000079af */ /* 0x000e220000000000 */
[----:B------:R-:W-:Y:S01]  /*2a50*/  SEL R3, R3, RZ, P5 ;  /* 0x000000ff03037207 */ /* 0x000fe20002800000 */
[----:B--2---:R-:W-:Y:S01]  /*2a60*/  IMAD.WIDE R62, R143, 0x4, R62 ;  /* 0x000000048f3e7825 */ /* 0x004fe200078e023e */
[----:B------:R-:W-:Y:S01]  /*2a70*/  ISETP.NE.U32.AND P2, PT, R7, RZ, PT ;  /* 0x000000ff0700720c */ /* 0x000fe20003f45070 */
[----:B------:R1:W-:Y:S01]  /*2a80*/  LDGSTS.E [R140+0x8000], [R66.64], P6 ;  /* 0x08000000428c7fae */ /* 0x0003e2000b121848 */
[----:B------:R-:W-:-:S02]  /*2a90*/  ISETP.NE.U32.AND P4, PT, R3, RZ, PT ;  /* 0x000000ff0300720c */ /* 0x000fc40003f85070 */
[----:B------:R-:W-:Y:S01]  /*2aa0*/  SEL R3, RZ, 0x4, P1 ;  /* 0x00000004ff037807 */ /* 0x000fe20000800000 */
[----:B------:R2:W-:Y:S01]  /*2ab0*/  LDGSTS.E [R140+0x8400], [R70.64], P6 ;  /* 0x08400000468c7fae */ /* 0x0005e2000b121848 */
[----:B------:R-:W-:Y:S01]  /*2ac0*/  ISETP.GE.AND P3, PT, R155, UR6, PT ;  /* 0x000000069b007c0c */ /* 0x000fe2000bf66270 */
[----:B---3--:R-:W-:Y:S01]  /*2ad0*/  IMAD.WIDE R64, R143, 0x4, R64 ;  /* 0x000000048f407825 */ /* 0x008fe200078e0240 */
[----:B------:R-:W-:Y:S01]  /*2ae0*/  ISETP.GE.AND P1, PT, R153, UR6, PT ;  /* 0x0000000699007c0c */ /* 0x000fe2000bf26270 */
[----:B------:R3:W-:Y:S01]  /*2af0*/  LDGSTS.E [R140+0x8800], [R74.64], P6 ;  /* 0x088000004a8c7fae */ /* 0x0007e2000b121848 */
[----:B------:R-:W-:Y:S02]  /*2b00*/  SEL R3, R3, RZ, P5 ;  /* 0x000000ff03037207 */ /* 0x000fe40002800000 */
[----:B------:R-:W-:Y:S01]  /*2b10*/  SEL R5, RZ, 0x4, P3 ;  /* 0x00000004ff057807 */ /* 0x000fe20001800000 */
[----:B------:R4:W-:Y:S01]  /*2b20*/  LDGSTS.E [R140+0x8c00], [R78.64], P6 ;  /* 0x08c000004e8c7fae */ /* 0x0009e2000b121848 */
[----:B------:R-:W-:Y:S01]  /*2b30*/  SEL R7, RZ, 0x4, P1 ;  /* 0x00000004ff077807 */ /* 0x000fe20000800000 */
[----:B-1----:R-:W-:Y:S01]  /*2b40*/  IMAD.WIDE R66, R141, 0x4, R66 ;  /* 0x000000048d427825 */ /* 0x002fe200078e0242 */
[----:B------:R-:W-:Y:S01]  /*2b50*/  ISETP.GE.AND P3, PT, R151, UR6, PT ;  /* 0x0000000697007c0c */ /* 0x000fe2000bf66270 */
[----:B------:R1:W-:Y:S01]  /*2b60*/  LDGSTS.E [R140+0x9000], [R84.64], P6 ;  /* 0x09000000548c7fae */ /* 0x0003e2000b121848 */
[----:B------:R-:W-:Y:S01]  /*2b70*/  ISETP.NE.U32.AND P1, PT, R3, RZ, PT ;  /* 0x000000ff0300720c */ /* 0x000fe20003f25070 */
[----:B--2---:R-:W-:Y:S01]  /*2b80*/  IMAD.WIDE R70, R141, 0x4, R70 ;  /* 0x000000048d467825 */ /* 0x004fe200078e0246 */
[----:B------:R-:W-:Y:S01]  /*2b90*/  SEL R3, RZ, 0x4, P3 ;  /* 0x00000004ff037807 */ /* 0x000fe20001800000 */
[----:B------:R2:W-:Y:S01]  /*2ba0*/  LDGSTS.E [R140+0x9400], [R106.64], P6 ;  /* 0x094000006a8c7fae */ /* 0x0005e2000b121848 */
[----:B------:R-:W-:Y:S01]  /*2bb0*/  SEL R5, R5, RZ, P5 ;  /* 0x000000ff05057207 */ /* 0x000fe20002800000 */
[----:B---3--:R-:W-:Y:S01]  /*2bc0*/  IMAD.WIDE R74, R141, 0x4, R74 ;  /* 0x000000048d4a7825 */ /* 0x008fe200078e024a */
[----:B------:R-:W-:Y:S01]  /*2bd0*/  SEL R3, R3, RZ, P5 ;  /* 0x000000ff03037207 */ /* 0x000fe20002800000 */
[----:B------:R3:W-:Y:S01]  /*2be0*/  LDGSTS.E [R140+0x9800], [R26.64], P6 ;  /* 0x098000001a8c7fae */ /* 0x0007e2000b121848 */
[----:B------:R-:W-:Y:S01]  /*2bf0*/  SEL R7, R7, RZ, P5 ;  /* 0x000000ff07077207 */ /* 0x000fe20002800000 */
[----:B----4-:R-:W-:Y:S01]  /*2c00*/  IMAD.WIDE R78, R141, 0x4, R78 ;  /* 0x000000048d4e7825 */ /* 0x010fe200078e024e */
[----:B------:R-:W-:Y:S01]  /*2c10*/  ISETP.NE.U32.AND P3, PT, R5, RZ, PT ;  /* 0x000000ff0500720c */ /* 0x000fe20003f65070 */
        /* <DEDUP_REMOVED lines=8> */
[----:B------:R4:W-:Y:S02]  /*2ca0*/  LDGSTS.E [R138+0x8e00], [R82.64], P6 ;  /* 0x08e00000528a7fae */ /* 0x0009e4000b121848 */
[C---:B-1----:R-:W-:Y:S02]  /*2cb0*/  IMAD.WIDE R68, R141.reuse, 0x4, R68 ;  /* 0x000000048d447825 */ /* 0x042fe400078e0244 */
[----:B------:R1:W-:Y:S02]  /*2cc0*/  LDGSTS.E [R138+0x9200], [R86.64], P6 ;  /* 0x09200000568a7fae */ /* 0x0003e4000b121848 */
[C---:B--2---:R-:W-:Y:S02]  /*2cd0*/  IMAD.WIDE R72, R141.reuse, 0x4, R72 ;  /* 0x000000048d487825 */ /* 0x044fe400078e0248 */
[----:B------:R2:W-:Y:S02]  /*2ce0*/  LDGSTS.E [R138+0x9600], [R24.64], P6 ;  /* 0x09600000188a7fae */ /* 0x0005e4000b121848 */
[----:B---3--:R-:W-:-:S02]  /*2cf0*/  IMAD.WIDE R76, R141, 0x4, R76 ;  /* 0x000000048d4c7825 */ /* 0x008fc400078e024c */
[----:B------:R3:W-:Y:S02]  /*2d00*/  LDGSTS.E [R138+0x9a00], [R28.64], P6 ;  /* 0x09a000001c8a7fae */ /* 0x0007e4000b121848 */
[----:B----4-:R-:W-:Y:S02]  /*2d10*/  IMAD.WIDE R82, R141, 0x4, R82 ;  /* 0x000000048d527825 */ /* 0x010fe400078e0252 */
[----:B------:R4:W-:Y:S01]  /*2d20*/  LDGSTS.E [R138+0x9e00], [R32.64], P6 ;  /* 0x09e00000208a7fae */ /* 0x0009e2000b121848 */
[----:B------:R-:W-:Y:S01]  /*2d30*/  ISETP.NE.U32.AND P6, PT, R7, RZ, PT ;  /* 0x000000ff0700720c */ /* 0x000fe20003fc5070 */
[C---:B-1----:R-:W-:Y:S02]  /*2d40*/  IMAD.WIDE R86, R141.reuse, 0x4, R86 ;  /* 0x000000048d567825 */ /* 0x042fe400078e0256 */
[----:B------:R-:W0:Y:S02]  /*2d50*/  LDGDEPBAR ;  /* 0x00000000000079af */ /* 0x000e240000000000 */
[----:B--2---:R-:W-:-:S02]  /*2d60*/  IMAD.WIDE R24, R141, 0x4, R24 ;  /* 0x000000048d187825 */ /* 0x004fc400078e0218 */
[----:B------:R-:W-:Y:S02]  /*2d70*/  BAR.SYNC.DEFER_BLOCKING 0x0 ;  /* 0x0000000000007b1d */ /* 0x000fe40000010000 */
[----:B---3--:R-:W-:-:S04]  /*2d80*/  IMAD.WIDE R28, R141, 0x4, R28 ;  /* 0x000000048d1c7825 */ /* 0x008fc800078e021c */
[----:B----4-:R-:W-:Y:S01]  /*2d90*/  IMAD.WIDE R32, R141, 0x4, R32 ;  /* 0x000000048d207825 */ /* 0x010fe200078e0220 */
[----:B------:R-:W-:Y:S01]  /*2da0*/  @!PT LDS RZ, [RZ] ;  /* 0x00000000fffff984 */ /* 0x000fe20000000800 */
[----:B------:R-:W-:Y:S01]  /*2db0*/  @!PT LDS RZ, [RZ] ;  /* 0x00000000fffff984 */ /* 0x000fe20000000800 */
[----:B------:R-:W-:Y:S01]  /*2dc0*/  @!PT LDS RZ, [RZ] ;  /* 0x00000000fffff984 */ /* 0x000fe20000000800 */
[----:B------:R1:W-:Y:S01]  /*2dd0*/  LDGSTS.E [R144+0x4000], [R34.64], P2 ;  /* 0x0400000022907fae */ /* 0x0003e20009121848 */
[----:B------:R-:W-:-:S03]  /*2de0*/  ISETP.GE.AND P2, PT, R149, UR6, PT ;  /* 0x0000000695007c0c */ /* 0x000fc6000bf46270 */
[----:B------:R1:W-:Y:S01]  /*2df0*/  LDGSTS.E [R144+0x4400], [R36.64], P4 ;  /* 0x0440000024907fae */ /* 0x0003e2000a121848 */
[----:B------:R-:W-:Y:S02]  /*2e00*/  ISETP.NE.U32.AND P4, PT, R3, RZ, PT ;  /* 0x000000ff0300720c */ /* 0x000fe40003f85070 */
[----:B------:R-:W-:Y:S01]  /*2e10*/  SEL R3, RZ, 0x4, P2 ;  /* 0x00000004ff037807 */ /* 0x000fe20001000000 */
[----:B------:R1:W-:Y:S01]  /*2e20*/  LDGSTS.E [R144+0x4800], [R38.64], P1 ;  /* 0x0480000026907fae */ /* 0x0003e20008921848 */
[----:B------:R-:W-:Y:S02]  /*2e30*/  ISETP.GE.AND P1, PT, R147, UR6, PT ;  /* 0x0000000693007c0c */ /* 0x000fe4000bf26270 */
[----:B------:R-:W-:Y:S01]  /*2e40*/  SEL R3, R3, RZ, P5 ;  /* 0x000000ff03037207 */ /* 0x000fe20002800000 */
[----:B------:R1:W-:Y:S01]  /*2e50*/  LDGSTS.E [R144+0x4c00], [R40.64], P3 ;  /* 0x04c0000028907fae */ /* 0x0003e20009921848 */
[----:B------:R-:W-:Y:S02]  /*2e60*/  ISETP.GE.AND P2, PT, R160, UR6, PT ;  /* 0x00000006a0007c0c */ /* 0x000fe4000bf46270 */
[----:B------:R-:W-:Y:S01]  /*2e70*/  SEL R5, RZ, 0x4, P1 ;  /* 0x00000004ff057807 */ /* 0x000fe20000800000 */
[----:B------:R1:W-:Y:S01]  /*2e80*/  LDGSTS.E [R144+0x5000], [R42.64], P6 ;  /* 0x050000002a907fae */ /* 0x0003e2000b121848 */
[----:B------:R-:W-:-:S02]  /*2e90*/  ISETP.NE.U32.AND P1, PT, R3, RZ, PT ;  /* 0x000000ff0300720c */ /* 0x000fc40003f25070 */
[----:B------:R-:W-:Y:S01]  /*2ea0*/  SEL R5, R5, RZ, P5 ;  /* 0x000000ff05057207 */ /* 0x000fe20002800000 */
[----:B------:R1:W-:Y:S01]  /*2eb0*/  LDGSTS.E [R144+0x5400], [R44.64], P4 ;  /* 0x054000002c907fae */ /* 0x0003e2000a121848 */
[----:B------:R-:W-:Y:S02]  /*2ec0*/  SEL R3, RZ, 0x4, P2 ;  /* 0x00000004ff037807 */ /* 0x000fe40001000000 */
[----:B------:R-:W-:Y:S02]  /*2ed0*/  ISETP.GE.AND P2, PT, R158, UR6, PT ;  /* 0x000000069e007c0c */ /* 0x000fe4000bf46270 */
[----:B------:R-:W-:Y:S02]  /*2ee0*/  ISETP.NE.U32.AND P3, PT, R5, RZ, PT ;  /* 0x000000ff0500720c */ /* 0x000fe40003f65070 */
[----:B------:R-:W-:Y:S02]  /*2ef0*/  SEL R3, R3, RZ, P5 ;  /* 0x000000ff03037207 */ /* 0x000fe40002800000 */
[----:B------:R-:W-:Y:S01]  /*2f00*/  SEL R5, RZ, 0x4, P2 ;  /* 0x00000004ff057807 */ /* 0x000fe20001000000 */
[----:B------:R1:W-:Y:S01]  /*2f10*/  LDGSTS.E [R144+0x5800], [R46.64], P1 ;  /* 0x058000002e907fae */ /* 0x0003e20008921848 */
[----:B------:R-:W-:-:S02]  /*2f20*/  ISETP.GE.AND P6, PT, R156, UR6, PT ;  /* 0x000000069c007c0c */ /* 0x000fc4000bfc6270 */
[----:B------:R-:W-:Y:S02]  /*2f30*/  ISETP.NE.U32.AND P2, PT, R3, RZ, PT ;  /* 0x000000ff0300720c */ /* 0x000fe40003f45070 */
[----:B------:R-:W-:Y:S02]  /*2f40*/  SEL R5, R5, RZ, P5 ;  /* 0x000000ff05057207 */ /* 0x000fe40002800000 */
[----:B------:R-:W-:Y:S01]  /*2f50*/  SEL R3, RZ, 0x4, P6 ;  /* 0x00000004ff037807 */ /* 0x000fe20003000000 */
[----:B------:R1:W-:Y:S01]  /*2f60*/  LDGSTS.E [R144+0x5c00], [R48.64], P3 ;  /* 0x05c0000030907fae */ /* 0x0003e20009921848 */
[----:B------:R-:W-:Y:S02]  /*2f70*/  ISETP.GE.AND P6, PT, R154, UR6, PT ;  /* 0x000000069a007c0c */ /* 0x000fe4000bfc6270 */
[----:B------:R-:W-:Y:S02]  /*2f80*/  ISETP.NE.U32.AND P4, PT, R5, RZ, PT ;  /* 0x000000ff0500720c */ /* 0x000fe40003f85070 */
[----:B------:R-:W-:-:S02]  /*2f90*/  SEL R3, R3, RZ, P5 ;  /* 0x000000ff03037207 */ /* 0x000fc40002800000 */
[----:B------:R-:W-:Y:S01]  /*2fa0*/  SEL R5, RZ, 0x4, P6 ;  /* 0x00000004ff057807 */ /* 0x000fe20003000000 */
[----:B------:R1:W-:Y:S01]  /*2fb0*/  LDGSTS.E [R142+0x4200], [R50.64], P2 ;  /* 0x04200000328e7fae */ /* 0x0003e20009121848 */
        /* <DEDUP_REMOVED lines=8> */
[----:B------:R-:W-:Y:S01]  /*3040*/  ISETP.GE.AND P4, PT, R148, UR6, PT ;  /* 0x0000000694007c0c */ /* 0x000fe2000bf86270 */
[----:B------:R1:W-:Y:S01]  /*3050*/  LDGSTS.E [R142+0x4a00], [R54.64], P1 ;  /* 0x04a00000368e7fae */ /* 0x0003e20008921848 */
[----:B------:R-:W-:Y:S02]  /*3060*/  SEL R5, RZ, 0x4, P2 ;  /* 0x00000004ff057807 */ /* 0x000fe40001000000 */
[----:B------:R-:W-:Y:S02]  /*3070*/  ISETP.NE.U32.AND P2, PT, R3, RZ, PT ;  /* 0x000000ff0300720c */ /* 0x000fe40003f45070 */
[----:B------:R-:W-:-:S02]  /*3080*/  ISETP.GE.AND P6, PT, R146, UR6, PT ;  /* 0x0000000692007c0c */ /* 0x000fc4000bfc6270 */
[----:B------:R-:W-:Y:S01]  /*3090*/  SEL R3, RZ, 0x4, P4 ;  /* 0x00000004ff037807 */ /* 0x000fe20002000000 */
[----:B------:R1:W-:Y:S01]  /*30a0*/  LDGSTS.E [R142+0x4e00], [R56.64], P3 ;  /* 0x04e00000388e7fae */ /* 0x0003e20009921848 */
[----:B------:R-:W-:Y:S02]  /*30b0*/  SEL R5, R5, RZ, P5 ;  /* 0x000000ff05057207 */ /* 0x000fe40002800000 */
[----:B------:R-:W-:Y:S02]  /*30c0*/  ISETP.GE.AND P4, PT, R145, UR6, PT ;  /* 0x0000000691007c0c */ /* 0x000fe4000bf86270 */
[----:B------:R-:W-:Y:S02]  /*30d0*/  SEL R7, RZ, 0x4, P6 ;  /* 0x00000004ff077807 */ /* 0x000fe40003000000 */
[----:B------:R-:W-:Y:S01]  /*30e0*/  ISETP.NE.U32.AND P6, PT, R5, RZ, PT ;  /* 0x000000ff0500720c */ /* 0x000fe20003fc5070 */
[----:B------:R1:W-:Y:S01]  /*30f0*/  LDGSTS.E [R142+0x5200], [R58.64], P2 ;  /* 0x052000003a8e7fae */ /* 0x0003e20009121848 */
[----:B------:R-:W-:-:S02]  /*3100*/  SEL R5, RZ, 0x4, P4 ;  /* 0x00000004ff057807 */ /* 0x000fc40002000000 */
[----:B------:R-:W-:Y:S02]  /*3110*/  SEL R3, R3, RZ, P5 ;  /* 0x000000ff03037207 */ /* 0x000fe40002800000 */
[----:B------:R-:W-:Y:S02]  /*3120*/  SEL R7, R7, RZ, P5 ;  /* 0x000000ff07077207 */ /* 0x000fe40002800000 */
[----:B------:R-:W-:Y:S02]  /*3130*/  SEL R5, R5, RZ, P5 ;  /* 0x000000ff05057207 */ /* 0x000fe40002800000 */
[----:B------:R-:W-:Y:S02]  /*3140*/  ISETP.NE.U32.AND P1, PT, R3, RZ, PT ;  /* 0x000000ff0300720c */ /* 0x000fe40003f25070 */
[----:B------:R-:W-:Y:S01]  /*3150*/  ISETP.NE.U32.AND P4, PT, R7, RZ, PT ;  /* 0x000000ff0700720c */ /* 0x000fe20003f85070 */
[----:B------:R1:W-:Y:S01]  /*3160*/  LDGSTS.E [R142+0x5600], [R60.64], P6 ;  /* 0x056000003c8e7fae */ /* 0x0003e2000b121848 */
[----:B------:R-:W-:-:S09]  /*3170*/  ISETP.NE.U32.AND P5, PT, R5, RZ, PT ;  /* 0x000000ff0500720c */ /* 0x000fd20003fa5070 */
[----:B------:R1:W-:Y:S04]  /*3180*/  LDGSTS.E [R142+0x5a00], [R62.64], P1 ;  /* 0x05a000003e8e7fae */ /* 0x0003e80008921848 */
[----:B------:R1:W-:Y:S04]  /*3190*/  LDGSTS.E [R142+0x5e00], [R64.64], P4 ;  /* 0x05e00000408e7fae */ /* 0x0003e8000a121848 */
[----:B------:R-:W0:Y:S04]  /*31a0*/  LDGDEPBAR ;  /* 0x00000000000079af */ /* 0x000e280000000000 */
[----:B------:R1:W-:Y:S04]  /*31b0*/  LDGSTS.E [R140+0xa000], [R66.64], P5 ;  /* 0x0a000000428c7fae */ /* 0x0003e8000a921848 */
        /* <DEDUP_REMOVED lines=15> */
[----:B------:R-:W0:Y:S01]  /*32b0*/  LDGDEPBAR ;  /* 0x00000000000079af */ /* 0x000e220000000000 */
[----:B------:R-:W-:Y:S05]  /*32c0*/  @P0 BRA `(.L_x_0) ;  /* 0x0000012000000947 */ /* 0x000fea0003800000 */
[----:B------:R-:W-:Y:S01]  /*32d0*/  IMAD.SHL.U32 R132, R129, 0x20, RZ ;  /* 0x0000002081847824 */ /* 0x000fe200078e00ff */
[----:B-1----:R-:W-:Y:S01]  /*32e0*/  CS2R R56, SRZ ;  /* 0x0000000000387805 */ /* 0x002fe2000001ff00 */
[----:B------:R-:W-:Y:S01]  /*32f0*/  CS2R R58, SRZ ;  /* 0x00000000003a7805 */ /* 0x000fe2000001ff00 */
        /* <DEDUP_REMOVED lines=14> */
[----:B------:R-:W-:Y:S05]  /*33e0*/  BRA `(.L_x_1) ;  /* 0x00001c1000007947 */ /* 0x000fea0003800000 */
.L_x_0:
[----:B------:R-:W-:Y:S01]  /*33f0*/  SHF.R.S32.HI R5, RZ, 0x1f, R89 ;  /* 0x0000001fff057819 */ /* 0x000fe20000011459 */
[----:B------:R-:W-:Y:S01]  /*3400*/  IMAD R88, R146, c[0x0][0x188], RZ ;  /* 0x0000620092587a24 */ /* 0x000fe200078e02ff */
[----:B------:R-:W-:Y:S01]  /*3410*/  IADD3 R119, P2, R89, R120, RZ ;  /* 0x0000007859777210 */ /* 0x000fe20007f5e0ff */
[----:B-1----:R-:W-:Y:S01]  /*3420*/  IMAD R86, R147, c[0x0][0x188], RZ ;  /* 0x0000620093567a24 */ /* 0x002fe200078e02ff */
[----:B------:R-:W-:Y:S01]  /*3430*/  IADD3 R117, P1, R89, R118, RZ ;  /* 0x0000007659757210 */ /* 0x000fe20007f3e0ff */
[----:B------:R-:W-:Y:S01]  /*3440*/  IMAD R84, R148, c[0x0][0x188], RZ ;  /* 0x0000620094547a24 */ /* 0x000fe200078e02ff */
[-C--:B------:R-:W-:Y:S01]  /*3450*/  LEA.HI.X.SX32 R120, R120, R5.reuse, 0x1, P2 ;  /* 0x0000000578787211 */ /* 0x080fe200010f0eff */
[----:B------:R-:W-:Y:S01]  /*3460*/  IMAD R82, R149, c[0x0][0x188], RZ ;  /* 0x0000620095527a24 */ /* 0x000fe200078e02ff */
[----:B------:R-:W-:Y:S01]  /*3470*/  IADD3 R105, P2, R89, R0, RZ ;  /* 0x0000000059697210 */ /* 0x000fe20007f5e0ff */
[----:B------:R-:W-:Y:S01]  /*3480*/  IMAD.SHL.U32 R135, R129, 0x2, RZ ;  /* 0x0000000281877824 */ /* 0x000fe200078e00ff */
[----:B------:R-:W-:Y:S01]  /*3490*/  IADD3 R107, P3, R89, R108, RZ ;  /* 0x0000006c596b7210 */ /* 0x000fe20007f7e0ff */
[----:B------:R-:W-:Y:S01]  /*34a0*/  IMAD.MOV.U32 R28, RZ, RZ, 0xc ;  /* 0x0000000cff1c7424 */ /* 0x000fe200078e00ff */
[-C--:B------:R-:W-:Y:S01]  /*34b0*/  LEA.HI.X.SX32 R106, R0, R5.reuse, 0x1, P2 ;  /* 0x00000005006a7211 */ /* 0x080fe200010f0eff */
[----:B------:R-:W-:Y:S01]  /*34c0*/  IMAD.SHL.U32 R132, R129, 0x20, RZ ;  /* 0x0000002081847824 */ /* 0x000fe200078e00ff */
[----:B------:R-:W-:Y:S01]  /*34d0*/  IADD3 R91, P2, R89, R92, RZ ;  /* 0x0000005c595b7210 */ /* 0x000fe20007f5e0ff */
[----:B------:R-:W-:Y:S01]  /*34e0*/  IMAD.WIDE.U32 R126, R141, R28, c[0x0][0x168] ;  /* 0x00005a008d7e7625 */ /* 0x000fe200078e001c */
[C---:B------:R-:W-:Y:S01]  /*34f0*/  IADD3 R115, P0, R89.reuse, R116, RZ ;  /* 0x0000007459737210 */ /* 0x040fe20007f1e0ff */
[----:B------:R-:W-:Y:S01]  /*3500*/  CS2R R56, SRZ ;  /* 0x0000000000387805 */ /* 0x000fe2000001ff00 */
[----:B------:R-:W-:Y:S01]  /*3510*/  IADD3 R113, P4, R89, R114, RZ ;  /* 0x0000007259717210 */ /* 0x000fe20007f9e0ff */
[----:B------:R-:W-:Y:S01]  /*3520*/  IMAD.WIDE.U32 R28, R143, R28, c[0x0][0x160] ;  /* 0x000058008f1c7625 */ /* 0x000fe200078e001c */
[C---:B------:R-:W-:Y:S01]  /*3530*/  IADD3 R111, P6, R89.reuse, R112, RZ ;  /* 0x00000070596f7210 */ /* 0x040fe20007fde0ff */
[----:B------:R-:W-:Y:S01]  /*3540*/  CS2R R58, SRZ ;  /* 0x00000000003a7805 */ /* 0x000fe2000001ff00 */
[C---:B------:R-:W-:Y:S01]  /*3550*/  IADD3 R109, P5, R89.reuse, R110, RZ ;  /* 0x0000006e596d7210 */ /* 0x040fe20007fbe0ff */
[----:B------:R-:W-:Y:S01]  /*3560*/  IMAD.MOV.U32 R128, RZ, RZ, R28 ;  /* 0x000000ffff807224 */ /* 0x000fe200078e001c */
[-C--:B------:R-:W-:Y:S01]  /*3570*/  LEA.HI.X.SX32 R118, R118, R5.reuse, 0x1, P1 ;  /* 0x0000000576767211 */ /* 0x080fe200008f0eff */
[----:B------:R-:W-:Y:S01]  /*3580*/  IMAD.MOV.U32 R131, RZ, RZ, 0x2 ;  /* 0x00000002ff837424 */ /* 0x000fe200078e00ff */
[-C--:B------:R-:W-:Y:S01]  /*3590*/  LEA.HI.X.SX32 R108, R108, R5.reuse, 0x1, P3 ;  /* 0x000000056c6c7211 */ /* 0x080fe200018f0eff */
[----:B------:R-:W-:Y:S01]  /*35a0*/  IMAD.MOV.U32 R130, RZ, RZ, -0x1 ;  /* 0xffffffffff827424 */ /* 0x000fe200078e00ff */
[C---:B------:R-:W-:Y:S01]  /*35b0*/  IADD3 R103, P1, R89.reuse, R104, RZ ;  /* 0x0000006859677210 */ /* 0x040fe20007f3e0ff */
[----:B------:R-:W-:Y:S01]  /*35c0*/  CS2R R48, SRZ ;  /* 0x0000000000307805 */ /* 0x000fe2000001ff00 */
[----:B------:R-:W-:Y:S01]  /*35d0*/  IADD3 R93, P3, R89, R94, RZ ;  /* 0x0000005e595d7210 */ /* 0x000fe20007f7e0ff */
[----:B------:R-:W-:Y:S01]  /*35e0*/  CS2R R50, SRZ ;  /* 0x0000000000327805 */ /* 0x000fe2000001ff00 */
[-C--:B------:R-:W-:Y:S01]  /*35f0*/  LEA.HI.X.SX32 R92, R92, R5.reuse, 0x1, P2 ;  /* 0x000000055c5c7211 */ /* 0x080fe200010f0eff */
[----:B------:R-:W-:Y:S01]  /*3600*/  CS2R R52, SRZ ;  /* 0x0000000000347805 */ /* 0x000fe2000001ff00 */
[----:B------:R-:W-:Y:S01]  /*3610*/  SHF.R.S32.HI R27, RZ, 0x1f, R81 ;  /* 0x0000001fff1b7819 */ /* 0x000fe20000011451 */
[----:B------:R-:W-:Y:S01]  /*3620*/  CS2R R54, SRZ ;  /* 0x0000000000367805 */ /* 0x000fe2000001ff00 */
[----:B------:R-:W-:Y:S01]  /*3630*/  IADD3 R0, P2, R81, R22, RZ ;  /* 0x0000001651007210 */ /* 0x000fe20007f5e0ff */
[----:B------:R-:W-:Y:S01]  /*3640*/  CS2R R72, SRZ ;  /* 0x0000000000487805 */ /* 0x000fe2000001ff00 */
[-C--:B------:R-:W-:Y:S01]  /*3650*/  LEA.HI.X.SX32 R116, R116, R5.reuse, 0x1, P0 ;  /* 0x0000000574747211 */ /* 0x080fe200000f0eff */
[----:B------:R-:W-:Y:S01]  /*3660*/  CS2R R74, SRZ ;  /* 0x00000000004a7805 */ /* 0x000fe2000001ff00 */
[-C--:B------:R-:W-:Y:S01]  /*3670*/  LEA.HI.X.SX32 R114, R114, R5.reuse, 0x1, P4 ;  /* 0x0000000572727211 */ /* 0x080fe200020f0eff */
[----:B------:R-:W-:Y:S01]  /*3680*/  CS2R R40, SRZ ;  /* 0x0000000000287805 */ /* 0x000fe2000001ff00 */
[-C--:B------:R-:W-:Y:S01]  /*3690*/  LEA.HI.X.SX32 R112, R112, R5.reuse, 0x1, P6 ;  /* 0x0000000570707211 */ /* 0x080fe200030f0eff */
[----:B------:R-:W-:Y:S01]  /*36a0*/  CS2R R42, SRZ ;  /* 0x00000000002a7805 */ /* 0x000fe2000001ff00 */
[-C--:B------:R-:W-:Y:S01]  /*36b0*/  LEA.HI.X.SX32 R110, R110, R5.reuse, 0x1, P5 ;  /* 0x000000056e6e7211 */ /* 0x080fe200028f0eff */
[----:B------:R-:W-:Y:S01]  /*36c0*/  CS2R R44, SRZ ;  /* 0x00000000002c7805 */ /* 0x000fe2000001ff00 */
[C---:B------:R-:W-:Y:S01]  /*36d0*/  IADD3 R101, P0, R89.reuse, R102, RZ ;  /* 0x0000006659657210 */ /* 0x040fe20007f1e0ff */
[----:B------:R-:W-:Y:S01]  /*36e0*/  CS2R R46, SRZ ;  /* 0x00000000002e7805 */ /* 0x000fe2000001ff00 */
[C---:B------:R-:W-:Y:S01]  /*36f0*/  IADD3 R99, P4, R89.reuse, R100, RZ ;  /* 0x0000006459637210 */ /* 0x040fe20007f9e0ff */
[----:B------:R-:W-:Y:S01]  /*3700*/  CS2R R68, SRZ ;  /* 0x0000000000447805 */ /* 0x000fe2000001ff00 */
[C---:B------:R-:W-:Y:S01]  /*3710*/  IADD3 R97, P6, R89.reuse, R98, RZ ;  /* 0x0000006259617210 */ /* 0x040fe20007fde0ff */
[----:B------:R-:W-:Y:S01]  /*3720*/  CS2R R70, SRZ ;  /* 0x0000000000467805 */ /* 0x000fe2000001ff00 */
[C---:B------:R-:W-:Y:S01]  /*3730*/  IADD3 R95, P5, R89.reuse, R96, RZ ;  /* 0x00000060595f7210 */ /* 0x040fe20007fbe0ff */
[----:B------:R-:W-:Y:S01]  /*3740*/  CS2R R60, SRZ ;  /* 0x00000000003c7805 */ /* 0x000fe2000001ff00 */
[-C--:B------:R-:W-:Y:S01]  /*3750*/  LEA.HI.X.SX32 R104, R104, R5.reuse, 0x1, P1 ;  /* 0x0000000568687211 */ /* 0x080fe200008f0eff */
[----:B------:R-:W-:Y:S01]  /*3760*/  CS2R R62, SRZ ;  /* 0x00000000003e7805 */ /* 0x000fe2000001ff00 */
[----:B------:R-:W-:Y:S01]  /*3770*/  LEA.HI.X.SX32 R94, R94, R5, 0x1, P3 ;  /* 0x000000055e5e7211 */ /* 0x000fe200018f0eff */
[----:B------:R-:W-:Y:S01]  /*3780*/  UIADD3 UR5, UR5, -0x60, URZ ;  /* 0xffffffa005057890 */ /* 0x000fe2000fffe03f */
[----:B------:R-:W-:Y:S01]  /*3790*/  IADD3 R89, P1, R89, R90, RZ ;  /* 0x0000005a59597210 */ /* 0x000fe20007f3e0ff */
[----:B------:R-:W-:Y:S01]  /*37a0*/  UMOV UR4, URZ ;  /* 0x0000003f00047c82 */ /* 0x000fe20008000000 */
[----:B------:R-:W-:-:S02]  /*37b0*/  SHF.R.S32.HI R3, RZ, 0x1f, R136 ;  /* 0x0000001fff037819 */ /* 0x000fc40000011488 */
[----:B------:R-:W-:Y:S02]  /*37c0*/  IADD3 R23, P3, R81, R80, RZ ;  /* 0x0000005051177210 */ /* 0x000fe40007f7e0ff */
[----:B------:R-:W-:Y:S02]  /*37d0*/  LEA.HI.X.SX32 R25, R22, R27, 0x1, P2 ;  /* 0x0000001b16197211 */ /* 0x000fe400010f0eff */
[----:B------:R-:W-:Y:S02]  /*37e0*/  LOP3.LUT R22, R129, 0x7, RZ, 0xc0, !PT ;  /* 0x0000000781167812 */ /* 0x000fe400078ec0ff */
[-C--:B------:R-:W-:Y:S02]  /*37f0*/  LEA.HI.X.SX32 R102, R102, R5.reuse, 0x1, P0 ;  /* 0x0000000566667211 */ /* 0x080fe400000f0eff */
[-C--:B------:R-:W-:Y:S01]  /*3800*/  LEA.HI.X.SX32 R100, R100, R5.reuse, 0x1, P4 ;  /* 0x0000000564647211 */ /* 0x080fe200020f0eff */
[----:B------:R-:W-:Y:S01]  /*3810*/  IMAD R22, R22, 0x90, RZ ;  /* 0x0000009016167824 */ /* 0x000fe200078e02ff */
[----:B------:R-:W-:-:S02]  /*3820*/  LEA.HI.X.SX32 R98, R98, R5, 0x1, P6 ;  /* 0x0000000562627211 */ /* 0x000fc400030f0eff */
[-C--:B------:R-:W-:Y:S02]  /*3830*/  LEA.HI.X.SX32 R96, R96, R5.reuse, 0x1, P5 ;  /* 0x0000000560607211 */ /* 0x080fe400028f0eff */
[----:B------:R-:W-:Y:S02]  /*3840*/  LEA.HI.X.SX32 R90, R90, R5, 0x1, P1 ;  /* 0x000000055a5a7211 */ /* 0x000fe400008f0eff */
[----:B------:R-:W-:Y:S02]  /*3850*/  LEA.HI R136, R3, R136, RZ, 0x5 ;  /* 0x0000008803887211 */ /* 0x000fe400078f28ff */
[----:B------:R-:W-:Y:S02]  /*3860*/  LEA.HI.X.SX32 R80, R80, R27, 0x1, P3 ;  /* 0x0000001b50507211 */ /* 0x000fe400018f0eff */
[C---:B------:R-:W-:Y:S02]  /*3870*/  IADD3 R3, P0, R81.reuse, R2, RZ ;  /* 0x0000000251037210 */ /* 0x040fe40007f1e0ff */
[----:B------:R-:W-:-:S02]  /*3880*/  IADD3 R5, P6, R81, R4, RZ ;  /* 0x0000000451057210 */ /* 0x000fc40007fde0ff */
[C---:B------:R-:W-:Y:S02]  /*3890*/  IADD3 R7, P5, R81.reuse, R6, RZ ;  /* 0x0000000651077210 */ /* 0x040fe40007fbe0ff */
[C---:B------:R-:W-:Y:S02]  /*38a0*/  IADD3 R9, P1, R81.reuse, R8, RZ ;  /* 0x0000000851097210 */ /* 0x040fe40007f3e0ff */
[C---:B------:R-:W-:Y:S02]  /*38b0*/  IADD3 R13, P3, R81.reuse, R12, RZ ;  /* 0x0000000c510d7210 */ /* 0x040fe40007f7e0ff */
[C---:B------:R-:W-:Y:S02]  /*38c0*/  IADD3 R15, P2, R81.reuse, R14, RZ ;  /* 0x0000000e510f7210 */ /* 0x040fe40007f5e0ff */
[----:B------:R-:W-:Y:S02]  /*38d0*/  IADD3 R11, P4, R81, R10, RZ ;  /* 0x0000000a510b7210 */ /* 0x000fe40007f9e0ff */
[----:B------:R-:W-:-:S02]  /*38e0*/  LOP3.LUT R24, R129, 0x3, RZ, 0xc0, !PT ;  /* 0x0000000381187812 */ /* 0x000fc400078ec0ff */
[-C--:B------:R-:W-:Y:S02]  /*38f0*/  LEA.HI.X.SX32 R2, R2, R27.reuse, 0x1, P0 ;  /* 0x0000001b02027211 */ /* 0x080fe400000f0eff */
[-C--:B------:R-:W-:Y:S01]  /*3900*/  LEA.HI.X.SX32 R4, R4, R27.reuse, 0x1, P6 ;  /* 0x0000001b04047211 */ /* 0x080fe200030f0eff */
[----:B------:R-:W-:Y:S01]  /*3910*/  IMAD R24, R24, 0x120, RZ ;  /* 0x0000012018187824 */ /* 0x000fe200078e02ff */
[-C--:B------:R-:W-:Y:S02]  /*3920*/  LEA.HI.X.SX32 R6, R6, R27.reuse, 0x1, P5 ;  /* 0x0000001b06067211 */ /* 0x080fe400028f0eff */
[-C--:B------:R-:W-:Y:S02]  /*3930*/  LEA.HI.X.SX32 R8, R8, R27.reuse, 0x1, P1 ;  /* 0x0000001b08087211 */ /* 0x080fe400008f0eff */
[-C--:B------:R-:W-:Y:S02]  /*3940*/  LEA.HI.X.SX32 R12, R12, R27.reuse, 0x1, P3 ;  /* 0x0000001b0c0c7211 */ /* 0x080fe400018f0eff */
[----:B------:R-:W-:-:S02]  /*3950*/  LEA.HI.X.SX32 R14, R14, R27, 0x1, P2 ;  /* 0x0000001b0e0e7211 */ /* 0x000fc400010f0eff */
[C---:B------:R-:W-:Y:S02]  /*3960*/  IADD3 R17, P0, R81.reuse, R16, RZ ;  /* 0x0000001051117210 */ /* 0x040fe40007f1e0ff */
[C---:B------:R-:W-:Y:S02]  /*3970*/  IADD3 R19, P6, R81.reuse, R18, RZ ;  /* 0x0000001251137210 */ /* 0x040fe40007fde0ff */
[C---:B------:R-:W-:Y:S02]  /*3980*/  IADD3 R21, P5, R81.reuse, R20, RZ ;  /* 0x0000001451157210 */ /* 0x040fe40007fbe0ff */
[----:B------:R-:W-:Y:S02]  /*3990*/  SHF.R.S32.HI R26, RZ, 0x1f, R141 ;  /* 0x0000001fff1a7819 */ /* 0x000fe4000001148d */
[----:B------:R-:W-:Y:S02]  /*39a0*/  LEA.HI.X.SX32 R10, R10, R27, 0x1, P4 ;  /* 0x0000001b0a0a7211 */ /* 0x000fe400020f0eff */
[C---:B------:R-:W-:Y:S01]  /*39b0*/  IADD3 R87, P1, R81.reuse, R88, RZ ;  /* 0x0000005851577210 */ /* 0x040fe20007f3e0ff */
[----:B------:R-:W-:Y:S01]  /*39c0*/  IMAD R125, R26, 0xc, RZ ;  /* 0x0000000c1a7d7824 */ /* 0x000fe200078e02ff */
[----:B------:R-:W-:-:S02]  /*39d0*/  IADD3 R85, P2, R81, R86, RZ ;  /* 0x0000005651557210 */ /* 0x000fc40007f5e0ff */
[----:B------:R-:W-:Y:S01]  /*39e0*/  IADD3 R83, P3, R81, R84, RZ ;  /* 0x0000005451537210 */ /* 0x000fe20007f7e0ff */
[----:B------:R-:W-:Y:S01]  /*39f0*/  IMAD.IADD R125, R127, 0x1, R125 ;  /* 0x000000017f7d7824 */ /* 0x000fe200078e027d */
[----:B------:R-:W-:Y:S02]  /*3a00*/  SHF.R.S32.HI R124, RZ, 0x1f, R143 ;  /* 0x0000001fff7c7819 */ /* 0x000fe4000001148f */
[----:B------:R-:W-:Y:S02]  /*3a10*/  IADD3 R81, P4, R81, R82, RZ ;  /* 0x0000005251517210 */ /* 0x000fe40007f9e0ff */
[----:B------:R-:W-:Y:S01]  /*3a20*/  LOP3.LUT R135, R22, 0x30, R135, 0x78, !PT ;  /* 0x0000003016877812 */ /* 0x000fe200078e7887 */
[----:B------:R-:W-:Y:S01]  /*3a30*/  IMAD R31, R124, 0xc, RZ ;  /* 0x0000000c7c1f7824 */ /* 0x000fe200078e02ff */
[-C--:B------:R-:W-:Y:S02]  /*3a40*/  LEA.HI.X.SX32 R16, R16, R27.reuse, 0x1, P0 ;  /* 0x0000001b10107211 */ /* 0x080fe400000f0eff */
[-C--:B------:R-:W-:Y:S01]  /*3a50*/  LEA.HI.X.SX32 R18, R18, R27.reuse, 0x1, P6 ;  /* 0x0000001b12127211 */ /* 0x080fe200030f0eff */
[----:B------:R-:W-:Y:S01]  /*3a60*/  IMAD.IADD R127, R29, 0x1, R31 ;  /* 0x000000011d7f7824 */ /* 0x000fe200078e021f */
[----:B------:R-:W-:-:S02]  /*3a70*/  LEA.HI.X.SX32 R20, R20, R27, 0x1, P5 ;  /* 0x0000001b14147211 */ /* 0x000fc400028f0eff */
[-C--:B------:R-:W-:Y:S02]  /*3a80*/  LEA.HI.X.SX32 R88, R88, R27.reuse, 0x1, P1 ;  /* 0x0000001b58587211 */ /* 0x080fe400008f0eff */
[-C--:B------:R-:W-:Y:S02]  /*3a90*/  LEA.HI.X.SX32 R86, R86, R27.reuse, 0x1, P2 ;  /* 0x0000001b56567211 */ /* 0x080fe400010f0eff */
[-C--:B------:R-:W-:Y:S02]  /*3aa0*/  LEA.HI.X.SX32 R84, R84, R27.reuse, 0x1, P3 ;  /* 0x0000001b54547211 */ /* 0x080fe400018f0eff */
[----:B------:R-:W-:Y:S02]  /*3ab0*/  LEA.HI.X.SX32 R82, R82, R27, 0x1, P4 ;  /* 0x0000001b52527211 */ /* 0x000fe400020f0eff */
[----:B------:R-:W-:Y:S02]  /*3ac0*/  SHF.R.S32.HI R136, RZ, 0x5, R136 ;  /* 0x00000005ff887819 */ /* 0x000fe40000011488 */
[----:B------:R-:W-:-:S02]  /*3ad0*/  LOP3.LUT R139, R24, 0x5c, R129, 0x78, !PT ;  /* 0x0000005c188b7812 */ /* 0x000fc400078e7881 */
[----:B------:R-:W-:Y:S02]  /*3ae0*/  LOP3.LUT R135, R135, 0x400, R132, 0xf8, !PT ;  /* 0x0000040087877812 */ /* 0x000fe400078ef884 */
[C---:B------:R-:W-:Y:S01]  /*3af0*/  SHF.L.U64.HI R120, R119.reuse, 0x2, R120 ;  /* 0x0000000277787819 */ /* 0x040fe20000010278 */
[----:B------:R-:W-:Y:S01]  /*3b00*/  IMAD.SHL.U32 R119, R119, 0x4, RZ ;  /* 0x0000000477777824 */ /* 0x000fe200078e00ff */
        /* <DEDUP_REMOVED lines=62> */
[----:B------:R-:W-:-:S02]  /*3ef0*/  SHF.L.U64.HI R123, R141, 0x2, R26 ;  /* 0x000000028d7b7819 */ /* 0x000fc4000001021a */
[----:B------:R-:W-:Y:S02]  /*3f00*/  SHF.L.U64.HI R124, R143, 0x2, R124 ;  /* 0x000000028f7c7819 */ /* 0x000fe4000001027c */
[----:B------:R-:W-:Y:S02]  /*3f10*/  IADD3 R134, R136, -0x3, RZ ;  /* 0xfffffffd88867810 */ /* 0x000fe40007ffe0ff */
[----:B------:R-:W-:Y:S02]  /*3f20*/  LOP3.LUT R137, R139, 0x20, RZ, 0x3c, !PT ;  /* 0x000000208b897812 */ /* 0x000fe400078e3cff */
[----:B------:R-:W-:Y:S02]  /*3f30*/  LOP3.LUT R133, R135, 0x40, RZ, 0x3c, !PT ;  /* 0x0000004087857812 */ /* 0x000fe400078e3cff */
.L_x_2:
[----:B------:R-:W-:-:S04]  /*3f40*/  DEPBAR.LE SB0, 0x4 ;  /* 0x000081000000791a */ /* 0x000fc80000000000 */
[----:B------:R-:W-:Y:S02]  /*3f50*/  IADD3 R130, R130, 0x1, RZ ;  /* 0x0000000182827810 */ /* 0x000fe40007ffe0ff */
[----:B------:R-:W-:Y:S01]  /*3f60*/  IADD3 R131, R131, 0x1, RZ ;  /* 0x0000000183837810 */ /* 0x000fe20007ffe0ff */
[----:B------:R-:W-:Y:S01]  /*3f70*/  BAR.SYNC.DEFER_BLOCKING 0x0 ;  /* 0x0000000000007b1d */ /* 0x000fe20000010000 */
[----:B------:R-:W-:Y:S02]  /*3f80*/  ISETP.GT.AND P0, PT, R130, 0x2, PT ;  /* 0x000000028200780c */ /* 0x000fe40003f04270 */
[----:B------:R-:W-:Y:S01]  /*3f90*/  ISETP.LE.AND P5, PT, R134, UR4, PT ;  /* 0x0000000486007c0c */ /* 0x000fe2000bfa3270 */
[----:B------:R-:W-:Y:S01]  /*3fa0*/  UIADD3 UR4, UR4, 0x1, URZ ;  /* 0x0000000104047890 */ /* 0x000fe2000fffe03f */
[----:B------:R-:W-:Y:S02]  /*3fb0*/  SEL R130, R130, RZ, !P0 ;  /* 0x000000ff82827207 */ /* 0x000fe40004000000 */
[----:B------:R-:W-:-:S03]  /*3fc0*/  ISETP.GE.AND P0, PT, R162, UR5, PT ;  /* 0x00000005a2007c0c */ /* 0x000fc6000bf06270 */
[C---:B------:R-:W-:Y:S02]  /*3fd0*/  IMAD R164, R130.reuse, 0x2000, R139 ;  /* 0x0000200082a47824 */ /* 0x040fe400078e028b */
[C---:B------:R-:W-:Y:S02]  /*3fe0*/  IMAD R163, R130.reuse, 0x2000, R137 ;  /* 0x0000200082a37824 */ /* 0x040fe400078e0289 */
[C---:B------:R-:W-:Y:S01]  /*3ff0*/  IMAD R165, R130.reuse, 0x2000, R135 ;  /* 0x0000200082a57824 */ /* 0x040fe200078e0287 */
[----:B------:R-:W-:Y:S04]  /*4000*/  LDS R64, [R164+0x80] ;  /* 0x00008000a4407984 */ /* 0x000fe80000000800 */
[----:B------:R-:W-:Y:S04]  /*4010*/  LDS R66, [R164+0x480] ;  /* 0x00048000a4427984 */ /* 0x000fe80000000800 */
[----:B--2---:R-:W-:Y:S04]  /*4020*/  LDS R65, [R163+0x80] ;  /* 0x00008000a3417984 */ /* 0x004fe80000000800 */
[----:B------:R-:W-:Y:S04]  /*4030*/  LDS R67, [R163+0x480] ;  /* 0x00048000a3437984 */ /* 0x000fe80000000800 */
[----:B------:R-:W1:Y:S04]  /*4040*/  LDSM.16.M88.4 R36, [R165+0x6000] ;  /* 0x00600000a524783b */ /* 0x000e680000000200 */
[----:B------:R-:W2:Y:S04]  /*4050*/  LDSM.16.M88.4 R32, [R165+0x6800] ;  /* 0x00680000a520783b */ /* 0x000ea80000000200 */
[----:B------:R-:W3:Y:S04]  /*4060*/  LDSM.16.M88.4 R28, [R165+0x7000] ;  /* 0x00700000a51c783b */ /* 0x000ee80000000200 */
[----:B------:R-:W-:Y:S04]  /*4070*/  LDS R76, [R164] ;  /* 0x00000000a44c7984 */ /* 0x000fe80000000800 */
[----:B------:R-:W-:Y:S04]  /*4080*/  LDS R78, [R164+0x400] ;  /* 0x00040000a44e7984 */ /* 0x000fe80000000800 */
[----:B------:R-:W-:Y:S04]  /*4090*/  LDS R77, [R163] ;  /* 0x00000000a34d7984 */ /* 0x000fe80000000800 */
[----:B------:R-:W4:Y:S04]  /*40a0*/  LDS R79, [R163+0x400] ;  /* 0x00040000a34f7984 */ /* 0x000f280000000800 */
[----:B------:R5:W4:Y:S02]  /*40b0*/  LDSM.16.M88.4 R24, [R165+0x7800] ;  /* 0x00780000a518783b */ /* 0x000b240000000200 */
[----:B-----5:R-:W-:Y:S01]  /*40c0*/  IMAD R165, R130, 0x2000, R133 ;  /* 0x0000200082a57824 */ /* 0x020fe200078e0285 */
[C---:B-1----:R-:W-:Y:S08]  /*40d0*/  HMMA.1688.F32.TF32 R40, R64.reuse, R36, R40 ;  /* 0x000000244028723c */ /* 0x042ff00000081028 */
[C---:B--2---:R-:W-:Y:S08]  /*40e0*/  HMMA.1688.F32.TF32 R44, R64.reuse, R32, R44 ;  /* 0x00000020402c723c */ /* 0x044ff0000008102c */
[----:B---3--:R-:W-:Y:S08]  /*40f0*/  HMMA.1688.F32.TF32 R68, R64, R28, R68 ;  /* 0x0000001c4044723c */ /* 0x008ff00000081044 */
[C---:B----4-:R-:W-:Y:S01]  /*4100*/  HMMA.1688.F32.TF32 R56, R76.reuse, R36, R56 ;  /* 0x000000244c38723c */ /* 0x050fe20000081038 */
[----:B------:R-:W-:Y:S04]  /*4110*/  LDS R36, [R164+0x1080] ;  /* 0x00108000a4247984 */ /* 0x000fe80000000800 */
[----:B------:R-:W-:Y:S03]  /*4120*/  LDS R37, [R163+0x1080] ;  /* 0x00108000a3257984 */ /* 0x000fe60000000800 */
[C---:B------:R-:W-:Y:S08]  /*4130*/  HMMA.1688.F32.TF32 R48, R76.reuse, R32, R48 ;  /* 0x000000204c30723c */ /* 0x040ff00000081030 */
[C---:B------:R-:W-:Y:S08]  /*4140*/  HMMA.1688.F32.TF32 R52, R76.reuse, R28, R52 ;  /* 0x0000001c4c34723c */ /* 0x040ff00000081034 */
[-C--:B------:R-:W-:Y:S01]  /*4150*/  HMMA.1688.F32.TF32 R72, R76, R24.reuse, R72 ;  /* 0x000000184c48723c */ /* 0x080fe20000081048 */
[----:B------:R-:W-:Y:S04]  /*4160*/  LDS R76, [R164+0x800] ;  /* 0x00080000a44c7984 */ /* 0x000fe80000000800 */
[----:B------:R-:W-:Y:S03]  /*4170*/  LDS R78, [R164+0xc00] ;  /* 0x000c0000a44e7984 */ /* 0x000fe60000000800 */
[----:B------:R-:W-:Y:S01]  /*4180*/  HMMA.1688.F32.TF32 R64, R64, R24, R60 ;  /* 0x000000184040723c */ /* 0x000fe2000008103c */
[----:B------:R-:W-:Y:S04]  /*4190*/  LDS R77, [R163+0x800] ;  /* 0x00080000a34d7984 */ /* 0x000fe80000000800 */
[----:B------:R-:W1:Y:S04]  /*41a0*/  LDS R79, [R163+0xc00] ;  /* 0x000c0000a34f7984 */ /* 0x000e680000000800 */
[----:B------:R-:W-:Y:S04]  /*41b0*/  LDS R60, [R164+0x880] ;  /* 0x00088000a43c7984 */ /* 0x000fe80000000800 */
[----:B------:R-:W-:Y:S04]  /*41c0*/  LDS R62, [R164+0xc80] ;  /* 0x000c8000a43e7984 */ /* 0x000fe80000000800 */
[----:B------:R-:W-:Y:S04]  /*41d0*/  LDS R61, [R163+0x880] ;  /* 0x00088000a33d7984 */ /* 0x000fe80000000800 */
[----:B------:R-:W2:Y:S01]  /*41e0*/  LDS R63, [R163+0xc80] ;  /* 0x000c8000a33f7984 */ /* 0x000ea20000000800 */
[C---:B-1----:R-:W-:Y:S08]  /*41f0*/  HMMA.1688.F32.TF32 R56, R76.reuse, R38, R56 ;  /* 0x000000264c38723c */ /* 0x042ff00000081038 */
[C---:B------:R-:W-:Y:S08]  /*4200*/  HMMA.1688.F32.TF32 R48, R76.reuse, R34, R48 ;  /* 0x000000224c30723c */ /* 0x040ff00000081030 */
[C---:B------:R-:W-:Y:S08]  /*4210*/  HMMA.1688.F32.TF32 R52, R76.reuse, R30, R52 ;  /* 0x0000001e4c34723c */ /* 0x040ff00000081034 */
[----:B------:R-:W-:Y:S01]  /*4220*/  HMMA.1688.F32.TF32 R72, R76, R26, R72 ;  /* 0x0000001a4c48723c */ /* 0x000fe20000081048 */
[----:B------:R-:W-:Y:S04]  /*4230*/  LDS R76, [R164+0x1000] ;  /* 0x00100000a44c7984 */ /* 0x000fe80000000800 */
[----:B------:R-:W-:Y:S03]  /*4240*/  LDS R78, [R164+0x1400] ;  /* 0x00140000a44e7984 */ /* 0x000fe60000000800 */
[C---:B--2---:R-:W-:Y:S01]  /*4250*/  HMMA.1688.F32.TF32 R40, R60.reuse, R38, R40 ;  /* 0x000000263c28723c */ /* 0x044fe20000081028 */
[----:B------:R-:W-:Y:S04]  /*4260*/  LDS R77, [R163+0x1000] ;  /* 0x00100000a34d7984 */ /* 0x000fe80000000800 */
[----:B------:R-:W-:Y:S03]  /*4270*/  LDS R79, [R163+0x1400] ;  /* 0x00140000a34f7984 */ /* 0x000fe60000000800 */
[C---:B------:R-:W-:Y:S01]  /*4280*/  HMMA.1688.F32.TF32 R64, R60.reuse, R26, R64 ;  /* 0x0000001a3c40723c */ /* 0x040fe20000081040 */
[----:B------:R-:W-:Y:S04]  /*4290*/  LDS R38, [R164+0x1480] ;  /* 0x00148000a4267984 */ /* 0x000fe80000000800 */
[----:B------:R-:W-:Y:S03]  /*42a0*/  LDS R39, [R163+0x1480] ;  /* 0x00148000a3277984 */ /* 0x000fe60000000800 */
[C---:B------:R-:W-:Y:S01]  /*42b0*/  HMMA.1688.F32.TF32 R32, R60.reuse, R34, R44 ;  /* 0x000000223c20723c */ /* 0x040fe2000008102c */
[----:B------:R-:W1:Y:S04]  /*42c0*/  LDSM.16.M88.4 R24, [R165+0x6000] ;  /* 0x00600000a518783b */ /* 0x000e680000000200 */
[----:B------:R-:W2:Y:S03]  /*42d0*/  LDSM.16.M88.4 R44, [R165+0x6800] ;  /* 0x00680000a52c783b */ /* 0x000ea60000000200 */
[----:B------:R-:W-:Y:S01]  /*42e0*/  HMMA.1688.F32.TF32 R68, R60, R30, R68 ;  /* 0x0000001e3c44723c */ /* 0x000fe20000081044 */
[----:B------:R-:W3:Y:S04]  /*42f0*/  LDSM.16.M88.4 R28, [R165+0x7000] ;  /* 0x00700000a51c783b */ /* 0x000ee80000000200 */
[----:B------:R-:W4:Y:S03]  /*4300*/  LDSM.16.M88.4 R60, [R165+0x7800] ;  /* 0x00780000a53c783b */ /* 0x000f260000000200 */
[-C--:B-1----:R-:W-:Y:S08]  /*4310*/  HMMA.1688.F32.TF32 R56, R76, R24.reuse, R56 ;  /* 0x000000184c38723c */ /* 0x082ff00000081038 */
[----:B------:R-:W-:Y:S07]  /*4320*/  HMMA.1688.F32.TF32 R40, R36, R24, R40 ;  /* 0x000000182428723c */ /* 0x000fee0000081028 */
[----:B------:R-:W-:Y:S01]  /*4330*/  SEL R24, RZ, 0x4, P0 ;  /* 0x00000004ff187807 */ /* 0x000fe20000000000 */
[----:B--2---:R-:W-:Y:S01]  /*4340*/  HMMA.1688.F32.TF32 R48, R76, R44, R48 ;  /* 0x0000002c4c30723c */ /* 0x004fe20000081030 */
[----:B------:R-:W-:-:S02]  /*4350*/  ISETP.GE.AND P0, PT, R159, UR5, PT ;  /* 0x000000059f007c0c */ /* 0x000fc4000bf06270 */
[----:B------:R-:W-:Y:S02]  /*4360*/  SEL R24, R24, RZ, !P5 ;  /* 0x000000ff18187207 */ /* 0x000fe40006800000 */
[----:B------:R-:W-:Y:S02]  /*4370*/  SEL R25, RZ, 0x4, P0 ;  /* 0x00000004ff197807 */ /* 0x000fe40000000000 */
[----:B------:R-:W-:Y:S01]  /*4380*/  ISETP.GT.AND P0, PT, R131, 0x2, PT ;  /* 0x000000028300780c */ /* 0x000fe20003f04270 */
[----:B------:R-:W-:Y:S01]  /*4390*/  HMMA.1688.F32.TF32 R32, R36, R44, R32 ;  /* 0x0000002c2420723c */ /* 0x000fe20000081020 */
[----:B------:R-:W-:Y:S02]  /*43a0*/  SEL R25, R25, RZ, !P5 ;  /* 0x000000ff19197207 */ /* 0x000fe40006800000 */
[----:B------:R-:W-:Y:S02]  /*43b0*/  SEL R131, R131, RZ, !P0 ;  /* 0x000000ff83837207 */ /* 0x000fe40004000000 */
[----:B------:R-:W-:-:S02]  /*43c0*/  ISETP.NE.U32.AND P1, PT, R24, RZ, PT ;  /* 0x000000ff1800720c */ /* 0x000fc40003f25070 */
[----:B------:R-:W-:Y:S01]  /*43d0*/  IADD3 R24, P3, R128, R21, RZ ;  /* 0x0000001580187210 */ /* 0x000fe20007f7e0ff */
[----:B---3--:R-:W-:Y:S01]  /*43e0*/  HMMA.1688.F32.TF32 R52, R76, R28, R52 ;  /* 0x0000001c4c34723c */ /* 0x008fe20000081034 */
[----:B------:R-:W-:Y:S01]  /*43f0*/  ISETP.NE.U32.AND P2, PT, R25, RZ, PT ;  /* 0x000000ff1900720c */ /* 0x000fe20003f45070 */
[----:B------:R-:W-:Y:S02]  /*4400*/  IMAD R45, R131, 0x2000, R144 ;  /* 0x00002000832d7824 */ /* 0x000fe400078e0290 */
[----:B------:R-:W-:Y:S01]  /*4410*/  IMAD.X R25, R127, 0x1, R20, P3 ;  /* 0x000000017f197824 */ /* 0x000fe200018e0614 */
[----:B------:R-:W-:-:S03]  /*4420*/  ISETP.GE.AND P3, PT, R152, UR5, PT ;  /* 0x0000000598007c0c */ /* 0x000fc6000bf66270 */
[----:B----4-:R-:W-:Y:S01]  /*4430*/  HMMA.1688.F32.TF32 R72, R76, R60, R72 ;  /* 0x0000003c4c48723c */ /* 0x010fe20000081048 */
[----:B------:R-:W-:Y:S04]  /*4440*/  LDS R76, [R164+0x1800] ;  /* 0x00180000a44c7984 */ /* 0x000fe80000000800 */
[----:B------:R-:W-:Y:S03]  /*4450*/  LDS R78, [R164+0x1c00] ;  /* 0x001c0000a44e7984 */ /* 0x000fe60000000800 */
[C---:B------:R-:W-:Y:S01]  /*4460*/  HMMA.1688.F32.TF32 R68, R36.reuse, R28, R68 ;  /* 0x0000001c2444723c */ /* 0x040fe20000081044 */
[----:B------:R-:W-:Y:S04]  /*4470*/  LDS R77, [R163+0x1800] ;  /* 0x00180000a34d7984 */ /* 0x000fe80000000800 */
[----:B------:R-:W1:Y:S02]  /*4480*/  LDS R79, [R163+0x1c00] ;  /* 0x001c0000a34f7984 */ /* 0x000e640000000800 */
[----:B------:R-:W-:Y:S01]  /*4490*/  IADD3 R28, P0, R128, R17, RZ ;  /* 0x00000011801c7210 */ /* 0x000fe20007f1e0ff */
[----:B------:R-:W-:Y:S01]  /*44a0*/  HMMA.1688.F32.TF32 R64, R36, R60, R64 ;  /* 0x0000003c2440723c */ /* 0x000fe20000081040 */
[----:B------:R-:W-:Y:S03]  /*44b0*/  LDS R36, [R164+0x1880] ;  /* 0x00188000a4247984 */ /* 0x000fe60000000800 */
[----:B------:R-:W-:Y:S01]  /*44c0*/  IMAD.X R29, R127, 0x1, R16, P0 ;  /* 0x000000017f1d7824 */ /* 0x000fe200000e0610 */
[----:B------:R-:W-:Y:S01]  /*44d0*/  LDS R38, [R164+0x1c80] ;  /* 0x001c8000a4267984 */ /* 0x000fe20000000800 */
[----:B------:R-:W-:-:S03]  /*44e0*/  ISETP.GE.AND P0, PT, R157, UR5, PT ;  /* 0x000000059d007c0c */ /* 0x000fc6000bf06270 */
[----:B------:R-:W-:Y:S01]  /*44f0*/  LDS R37, [R163+0x1880] ;  /* 0x00188000a3257984 */ /* 0x000fe20000000800 */
[----:B------:R-:W-:Y:S02]  /*4500*/  SEL R44, RZ, 0x4, P0 ;  /* 0x00000004ff2c7807 */ /* 0x000fe40000000000 */
[----:B------:R-:W-:Y:S01]  /*4510*/  ISETP.GE.AND P0, PT, R155, UR5, PT ;  /* 0x000000059b007c0c */ /* 0x000fe2000bf06270 */
[----:B------:R-:W2:Y:S01]  /*4520*/  LDS R39, [R163+0x1c80] ;  /* 0x001c8000a3277984 */ /* 0x000ea20000000800 */
[----:B------:R-:W-:-:S03]  /*4530*/  SEL R44, R44, RZ, !P5 ;  /* 0x000000ff2c2c7207 */ /* 0x000fc60006800000 */
[----:B------:R-:W-:Y:S01]  /*4540*/  BAR.SYNC.DEFER_BLOCKING 0x0 ;  /* 0x0000000000007b1d */ /* 0x000fe20000010000 */
[C---:B-1----:R-:W-:Y:S05]  /*4550*/  HMMA.1688.F32.TF32 R56, R76.reuse, R26, R56 ;  /* 0x0000001a4c38723c */ /* 0x042fea0000081038 */
[----:B------:R-:W-:Y:S01]  /*4560*/  @!PT LDS RZ, [RZ] ;  /* 0x00000000fffff984 */ /* 0x000fe20000000800 */
[----:B------:R-:W-:Y:S01]  /*4570*/  @!PT LDS RZ, [RZ] ;  /* 0x00000000fffff984 */ /* 0x000fe20000000800 */
[----:B------:R-:W-:Y:S01]  /*4580*/  @!PT LDS RZ, [RZ] ;  /* 0x00000000fffff984 */ /* 0x000fe20000000800 */
[----:B------:R1:W-:Y:S01]  /*4590*/  LDGSTS.E [R45], [R24.64], P1 ;  /* 0x00000000182d7fae */ /* 0x0003e20008921848 */
[----:B------:R-:W-:Y:S02]  /*45a0*/  ISETP.NE.U32.AND P1, PT, R44, RZ, PT ;  /* 0x000000ff2c00720c */ /* 0x000fe40003f25070 */
[----:B------:R-:W-:Y:S01]  /*45b0*/  SEL R44, RZ, 0x4, P0 ;  /* 0x00000004ff2c7807 */ /* 0x000fe20000000000 */
[----:B------:R3:W-:Y:S01]  /*45c0*/  LDGSTS.E [R45+0x400], [R28.64], P2 ;  /* 0x004000001c2d7fae */ /* 0x0007e20009121848 */
[----:B------:R-:W-:Y:S02]  /*45d0*/  HMMA.1688.F32.TF32 R48, R76, R46, R48 ;  /* 0x0000002e4c30723c */ /* 0x000fe40000081030 */
[----:B------:R-:W-:-:S04]  /*45e0*/  SEL R44, R44, RZ, !P5 ;  /* 0x000000ff2c2c7207 */ /* 0x000fc80006800000 */
[----:B------:R-:W-:Y:S02]  /*45f0*/  ISETP.NE.U32.AND P0, PT, R44, RZ, PT ;  /* 0x000000ff2c00720c */ /* 0x000fe40003f05070 */
[----:B-1----:R-:W-:Y:S01]  /*4600*/  IADD3 R24, P2, R128, R13, RZ ;  /* 0x0000000d80187210 */ /* 0x002fe20007f5e0ff */
[----:B--2---:R-:W-:Y:S04]  /*4610*/  HMMA.1688.F32.TF32 R40, R36, R26, R40 ;  /* 0x0000001a2428723c */ /* 0x004fe80000081028 */
[----:B------:R-:W-:-:S04]  /*4620*/  IMAD.X R25, R127, 0x1, R12, P2 ;  /* 0x000000017f197824 */ /* 0x000fc800010e060c */
[----:B------:R-:W-:Y:S01]  /*4630*/  HMMA.1688.F32.TF32 R52, R76, R30, R52 ;  /* 0x0000001e4c34723c */ /* 0x000fe20000081034 */
[----:B------:R1:W-:Y:S01]  /*4640*/  LDGSTS.E [R45+0x800], [R24.64], P1 ;  /* 0x00800000182d7fae */ /* 0x0003e20008921848 */
[----:B---3--:R-:W-:-:S05]  /*4650*/  IADD3 R28, P1, R128, R9, RZ ;  /* 0x00000009801c7210 */ /* 0x008fca0007f3e0ff */
[----:B------:R-:W-:Y:S01]  /*4660*/  IMAD.X R29, R127, 0x1, R8, P1 ;  /* 0x000000017f1d7824 */ /* 0x000fe200008e0608 */
[----:B------:R-:W-:Y:S04]  /*4670*/  HMMA.1688.F32.TF32 R68, R36, R30, R68 ;  /* 0x0000001e2444723c */ /* 0x000fe80000081044 */
[----:B------:R2:W-:Y:S01]  /*4680*/  LDGSTS.E [R45+0xc00], [R28.64], P0 ;  /* 0x00c000001c2d7fae */ /* 0x0005e20008121848 */
[----:B------:R-:W-:Y:S02]  /*4690*/  ISETP.GE.AND P0, PT, R153, UR5, PT ;  /* 0x0000000599007c0c */ /* 0x000fe4000bf06270 */
[----:B-1----:R-:W-:Y:S01]  /*46a0*/  IADD3 R24, P2, R128, R5, RZ ;  /* 0x0000000580187210 */ /* 0x002fe20007f5e0ff */
[----:B------:R-:W-:Y:S01]  /*46b0*/  HMMA.1688.F32.TF32 R72, R76, R62, R72 ;  /* 0x0000003e4c48723c */ /* 0x000fe20000081048 */
[----:B------:R-:W-:-:S02]  /*46c0*/  SEL R44, RZ, 0x4, P0 ;  /* 0x00000004ff2c7807 */ /* 0x000fc40000000000 */
[----:B------:R-:W-:Y:S01]  /*46d0*/  ISETP.GE.AND P0, PT, R151, UR5, PT ;  /* 0x0000000597007c0c */ /* 0x000fe2000bf06270 */
[----:B------:R-:W-:Y:S01]  /*46e0*/  IMAD.X R25, R127, 0x1, R4, P2 ;  /* 0x000000017f197824 */ /* 0x000fe200010e0604 */
[----:B------:R-:W-:-:S03]  /*46f0*/  SEL R44, R44, RZ, !P5 ;  /* 0x000000ff2c2c7207 */ /* 0x000fc60006800000 */
[----:B------:R-:W-:Y:S01]  /*4700*/  HMMA.1688.F32.TF32 R60, R36, R62, R64 ;  /* 0x0000003e243c723c */ /* 0x000fe20000081040 */
[----:B------:R-:W-:Y:S02]  /*4710*/  ISETP.NE.U32.AND P1, PT, R44, RZ, PT ;  /* 0x000000ff2c00720c */ /* 0x000fe40003f25070 */
[----:B------:R-:W-:-:S04]  /*4720*/  SEL R44, RZ, 0x4, P0 ;  /* 0x00000004ff2c7807 */ /* 0x000fc80000000000 */
[----:B------:R-:W-:Y:S01]  /*4730*/  SEL R44, R44, RZ, !P5 ;  /* 0x000000ff2c2c7207 */ /* 0x000fe20006800000 */
[----:B------:R-:W-:-:S03]  /*4740*/  IMAD R65, R131, 0x2000, R138 ;  /* 0x0000200083417824 */ /* 0x000fc600078e028a */
[----:B------:R-:W-:-:S03]  /*4750*/  ISETP.NE.U32.AND P0, PT, R44, RZ, PT ;  /* 0x000000ff2c00720c */ /* 0x000fc60003f05070 */
[----:B------:R1:W-:Y:S01]  /*4760*/  LDGSTS.E [R45+0x1000], [R24.64], P1 ;  /* 0x01000000182d7fae */ /* 0x0003e20008921848 */
[----:B--2---:R-:W-:-:S05]  /*4770*/  IADD3 R28, P1, R128, R0, RZ ;  /* 0x00000000801c7210 */ /* 0x004fca0007f3e0ff */
[----:B------:R-:W-:-:S05]  /*4780*/  IMAD.X R29, R127, 0x1, R22, P1 ;  /* 0x000000017f1d7824 */ /* 0x000fca00008e0616 */
[----:B------:R2:W-:Y:S01]  /*4790*/  LDGSTS.E [R45+0x1400], [R28.64], P0 ;  /* 0x014000001c2d7fae */ /* 0x0005e20008121848 */
[----:B------:R-:W-:Y:S02]  /*47a0*/  ISETP.GE.AND P0, PT, R149, UR5, PT ;  /* 0x0000000595007c0c */ /* 0x000fe4000bf06270 */
[----:B-1----:R-:W-:Y:S02]  /*47b0*/  IADD3 R24, P2, R128, R81, RZ ;  /* 0x0000005180187210 */ /* 0x002fe40007f5e0ff */
[----:B------:R-:W-:Y:S02]  /*47c0*/  SEL R44, RZ, 0x4, P0 ;  /* 0x00000004ff2c7807 */ /* 0x000fe40000000000 */
[----:B------:R-:W-:Y:S01]  /*47d0*/  ISETP.GE.AND P0, PT, R147, UR5, PT ;  /* 0x0000000593007c0c */ /* 0x000fe2000bf06270 */
[----:B------:R-:W-:Y:S01]  /*47e0*/  IMAD.X R25, R127, 0x1, R82, P2 ;  /* 0x000000017f197824 */ /* 0x000fe200010e0652 */
[----:B------:R-:W-:-:S04]  /*47f0*/  SEL R44, R44, RZ, !P5 ;  /* 0x000000ff2c2c7207 */ /* 0x000fc80006800000 */
[----:B------:R-:W-:Y:S02]  /*4800*/  ISETP.NE.U32.AND P1, PT, R44, RZ, PT ;  /* 0x000000ff2c00720c */ /* 0x000fe40003f25070 */
[----:B------:R-:W-:-:S04]  /*4810*/  SEL R44, RZ, 0x4, P0 ;  /* 0x00000004ff2c7807 */ /* 0x000fc80000000000 */
[----:B------:R-:W-:-:S04]  /*4820*/  SEL R44, R44, RZ, !P5 ;  /* 0x000000ff2c2c7207 */ /* 0x000fc80006800000 */
        /* <DEDUP_REMOVED lines=10> */
[----:B------:R-:W-:Y:S02]  /*48d0*/  SEL R26, R26, RZ, !P5 ;  /* 0x000000ff1a1a7207 */ /* 0x000fe40006800000 */
[----:B------:R-:W-:Y:S01]  /*48e0*/  SEL R27, RZ, 0x4, P0 ;  /* 0x00000004ff1b7807 */ /* 0x000fe20000000000 */
[----:B--2---:R-:W-:Y:S01]  /*48f0*/  HMMA.1688.F32.TF32 R44, R36, R46, R32 ;  /* 0x0000002e242c723c */ /* 0x004fe20000081020 */
[----:B------:R-:W-:-:S02]  /*4900*/  ISETP.GE.AND P1, PT, R156, UR5, PT ;  /* 0x000000059c007c0c */ /* 0x000fc4000bf26270 */
[----:B------:R-:W-:Y:S02]  /*4910*/  SEL R27, R27, RZ, !P5 ;  /* 0x000000ff1b1b7207 */ /* 0x000fe40006800000 */
[----:B------:R-:W-:Y:S02]  /*4920*/  ISETP.NE.U32.AND P2, PT, R26, RZ, PT ;  /* 0x000000ff1a00720c */ /* 0x000fe40003f45070 */
[----:B------:R-:W-:Y:S01]  /*4930*/  ISETP.NE.U32.AND P0, PT, R27, RZ, PT ;  /* 0x000000ff1b00720c */ /* 0x000fe20003f05070 */
[C---:B------:R-:W-:Y:S01]  /*4940*/  IMAD R33, R131.reuse, 0x2000, R142 ;  /* 0x0000200083217824 */ /* 0x040fe200078e028e */
[----:B------:R-:W-:Y:S01]  /*4950*/  SEL R27, RZ, 0x4, P1 ;  /* 0x00000004ff1b7807 */ /* 0x000fe20000800000 */
[----:B------:R-:W-:Y:S01]  /*4960*/  IMAD R39, R131, 0x2000, R140 ;  /* 0x0000200083277824 */ /* 0x000fe200078e028c */
[----:B------:R-:W-:Y:S02]  /*4970*/  IADD3 R26, P1, R128, R15, RZ ;  /* 0x0000000f801a7210 */ /* 0x000fe40007f3e0ff */
[----:B------:R-:W-:-:S03]  /*4980*/  SEL R28, R27, RZ, !P5 ;  /* 0x000000ff1b1c7207 */ /* 0x000fc60006800000 */
[----:B------:R-:W-:Y:S01]  /*4990*/  IMAD.X R27, R127, 0x1, R14, P1 ;  /* 0x000000017f1b7824 */ /* 0x000fe200008e060e */
[----:B------:R-:W-:Y:S01]  /*49a0*/  ISETP.NE.U32.AND P1, PT, R28, RZ, PT ;  /* 0x000000ff1c00720c */ /* 0x000fe20003f25070 */
[----:B------:R1:W-:Y:S01]  /*49b0*/  LDGSTS.E [R33+0x200], [R24.64], P2 ;  /* 0x0020000018217fae */ /* 0x0003e20009121848 */
[----:B------:R-:W-:-:S03]  /*49c0*/  ISETP.GE.AND P2, PT, R154, UR5, PT ;  /* 0x000000059a007c0c */ /* 0x000fc6000bf46270 */
[----:B------:R2:W-:Y:S01]  /*49d0*/  LDGSTS.E [R33+0x600], [R26.64], P0 ;  /* 0x006000001a217fae */ /* 0x0005e20008121848 */
[----:B------:R-:W-:Y:S02]  /*49e0*/  ISETP.GE.AND P0, PT, R150, UR5, PT ;  /* 0x0000000596007c0c */ /* 0x000fe4000bf06270 */
[----:B------:R-:W-:Y:S02]  /*49f0*/  SEL R28, RZ, 0x4, P2 ;  /* 0x00000004ff1c7807 */ /* 0x000fe40001000000 */
[----:B------:R-:W-:Y:S02]  /*4a00*/  ISETP.GE.AND P2, PT, R148, UR5, PT ;  /* 0x0000000594007c0c */ /* 0x000fe4000bf46270 */
[----:B------:R-:W-:Y:S02]  /*4a10*/  SEL R28, R28, RZ, !P5 ;  /* 0x000000ff1c1c7207 */ /* 0x000fe40006800000 */
[----:B-1----:R-:W-:Y:S02]  /*4a20*/  SEL R24, RZ, 0x4, P3 ;  /* 0x00000004ff187807 */ /* 0x002fe40001800000 */
[----:B------:R-:W-:-:S02]  /*4a30*/  SEL R25, RZ, 0x4, P0 ;  /* 0x00000004ff197807 */ /* 0x000fc40000000000 */
[----:B------:R-:W-:Y:S02]  /*4a40*/  SEL R24, R24, RZ, !P5 ;  /* 0x000000ff18187207 */ /* 0x000fe40006800000 */
[----:B------:R-:W-:Y:S02]  /*4a50*/  SEL R25, R25, RZ, !P5 ;  /* 0x000000ff19197207 */ /* 0x000fe40006800000 */
[----:B------:R-:W-:Y:S02]  /*4a60*/  ISETP.NE.U32.AND P0, PT, R24, RZ, PT ;  /* 0x000000ff1800720c */ /* 0x000fe40003f05070 */
[----:B------:R-:W-:Y:S02]  /*4a70*/  IADD3 R24, P4, R128, R11, RZ ;  /* 0x0000000b80187210 */ /* 0x000fe40007f9e0ff */
[----:B------:R-:W-:Y:S02]  /*4a80*/  ISETP.NE.U32.AND P3, PT, R25, RZ, PT ;  /* 0x000000ff1900720c */ /* 0x000fe40003f65070 */
[----:B--2---:R-:W-:Y:S01]  /*4a90*/  SEL R26, RZ, 0x4, P2 ;  /* 0x00000004ff1a7807 */ /* 0x004fe20001000000 */
[----:B------:R-:W-:Y:S01]  /*4aa0*/  IMAD.X R25, R127, 0x1, R10, P4 ;  /* 0x000000017f197824 */ /* 0x000fe200020e060a */
[----:B------:R-:W-:-:S02]  /*4ab0*/  ISETP.NE.U32.AND P6, PT, R28, RZ, PT ;  /* 0x000000ff1c00720c */ /* 0x000fc40003fc5070 */
[----:B------:R-:W-:Y:S02]  /*4ac0*/  ISETP.GE.AND P4, PT, R146, UR5, PT ;  /* 0x0000000592007c0c */ /* 0x000fe4000bf86270 */
[----:B------:R-:W-:Y:S01]  /*4ad0*/  IADD3 R28, P2, R128, R7, RZ ;  /* 0x00000007801c7210 */ /* 0x000fe20007f5e0ff */
[----:B------:R1:W-:Y:S01]  /*4ae0*/  LDGSTS.E [R33+0xa00], [R24.64], P1 ;  /* 0x00a0000018217fae */ /* 0x0003e20008921848 */
[----:B------:R-:W-:Y:S02]  /*4af0*/  SEL R26, R26, RZ, !P5 ;  /* 0x000000ff1a1a7207 */ /* 0x000fe40006800000 */
[----:B------:R-:W-:Y:S01]  /*4b00*/  SEL R27, RZ, 0x4, P4 ;  /* 0x00000004ff1b7807 */ /* 0x000fe20002000000 */
[----:B------:R-:W-:Y:S01]  /*4b10*/  IMAD.X R29, R127, 0x1, R6, P2 ;  /* 0x000000017f1d7824 */ /* 0x000fe200010e0606 */
[----:B------:R-:W-:Y:S01]  /*4b20*/  ISETP.GE.AND P1, PT, R145, UR5, PT ;  /* 0x0000000591007c0c */ /* 0x000fe2000bf26270 */
[----:B------:R-:W-:Y:S01]  /*4b30*/  UIADD3 UR5, UR5, -0x20, URZ ;  /* 0xffffffe005057890 */ /* 0x000fe2000fffe03f */
[----:B------:R-:W-:-:S02]  /*4b40*/  ISETP.NE.U32.AND P2, PT, R26, RZ, PT ;  /* 0x000000ff1a00720c */ /* 0x000fc40003f45070 */
[----:B------:R-:W-:Y:S01]  /*4b50*/  SEL R27, R27, RZ, !P5 ;  /* 0x000000ff1b1b7207 */ /* 0x000fe20006800000 */
[----:B------:R2:W-:Y:S01]  /*4b60*/  LDGSTS.E [R33+0xe00], [R28.64], P6 ;  /* 0x00e000001c217fae */ /* 0x0005e2000b121848 */
[----:B------:R-:W-:Y:S02]  /*4b70*/  IADD3 R26, P4, R128, R3, RZ ;  /* 0x00000003801a7210 */ /* 0x000fe40007f9e0ff */
[----:B------:R-:W-:Y:S02]  /*4b80*/  SEL R30, RZ, 0x4, P1 ;  /* 0x00000004ff1e7807 */ /* 0x000fe40000800000 */
[----:B------:R-:W-:Y:S01]  /*4b90*/  ISETP.NE.U32.AND P1, PT, R27, RZ, PT ;  /* 0x000000ff1b00720c */ /* 0x000fe20003f25070 */
[----:B------:R-:W-:Y:S01]  /*4ba0*/  IMAD.X R27, R127, 0x1, R2, P4 ;  /* 0x000000017f1b7824 */ /* 0x000fe200020e0602 */
[----:B------:R-:W-:Y:S02]  /*4bb0*/  SEL R30, R30, RZ, !P5 ;  /* 0x000000ff1e1e7207 */ /* 0x000fe40006800000 */
[----:B-1----:R-:W-:-:S02]  /*4bc0*/  IADD3 R24, P5, R128, R23, RZ ;  /* 0x0000001780187210 */ /* 0x002fc40007fbe0ff */
[----:B------:R1:W-:Y:S01]  /*4bd0*/  LDGSTS.E [R33+0x1200], [R26.64], P0 ;  /* 0x012000001a217fae */ /* 0x0003e20008121848 */
[----:B------:R-:W-:Y:S02]  /*4be0*/  IADD3 R34, P0, R128, R87, RZ ;  /* 0x0000005780227210 */ /* 0x000fe40007f1e0ff */
[----:B------:R-:W-:Y:S01]  /*4bf0*/  ISETP.NE.U32.AND P4, PT, R30, RZ, PT ;  /* 0x000000ff1e00720c */ /* 0x000fe20003f85070 */
[C---:B------:R-:W-:Y:S01]  /*4c00*/  IMAD.X R25, R127.reuse, 0x1, R80, P5 ;  /* 0x000000017f197824 */ /* 0x040fe200028e0650 */
[----:B------:R-:W-:Y:S01]  /*4c10*/  IADD3 R30, P6, R128, R83, RZ ;  /* 0x00000053801e7210 */ /* 0x000fe20007fde0ff */
[C---:B------:R-:W-:Y:S01]  /*4c20*/  IMAD.X R35, R127.reuse, 0x1, R88, P0 ;  /* 0x000000017f237824 */ /* 0x040fe200000e0658 */
[C---:B------:R-:W-:Y:S02]  /*4c30*/  IADD3 R36, P0, R126.reuse, R93, RZ ;  /* 0x0000005d7e247210 */ /* 0x040fe40007f1e0ff */
[----:B------:R3:W-:Y:S01]  /*4c40*/  LDGSTS.E [R33+0x1600], [R24.64], P3 ;  /* 0x0160000018217fae */ /* 0x0007e20009921848 */
[----:B------:R-:W-:Y:S01]  /*4c50*/  IMAD.X R31, R127, 0x1, R84, P6 ;  /* 0x000000017f1f7824 */ /* 0x000fe200030e0654 */
[----:B--2---:R-:W-:Y:S01]  /*4c60*/  IADD3 R28, P3, R126, R89, RZ ;  /* 0x000000597e1c7210 */ /* 0x004fe20007f7e0ff */
[----:B------:R-:W-:-:S03]  /*4c70*/  IMAD.X R37, R125, 0x1, R94, P0 ;  /* 0x000000017d257824 */ /* 0x000fc600000e065e */
[----:B------:R2:W-:Y:S01]  /*4c80*/  LDGSTS.E [R33+0x1a00], [R30.64], P2 ;  /* 0x01a000001e217fae */ /* 0x0005e20009121848 */
[----:B------:R-:W-:-:S03]  /*4c90*/  IMAD.X R29, R125, 0x1, R90, P3 ;  /* 0x000000017d1d7824 */ /* 0x000fc600018e065a */
[----:B------:R4:W-:Y:S01]  /*4ca0*/  LDGSTS.E [R33+0x1e00], [R34.64], P1 ;  /* 0x01e0000022217fae */ /* 0x0009e20008921848 */
[C---:B-1----:R-:W-:Y:S02]  /*4cb0*/  IADD3 R26, P1, R126.reuse, R97, RZ ;  /* 0x000000617e1a7210 */ /* 0x042fe40007f3e0ff */
[C---:B---3--:R-:W-:Y:S01]  /*4cc0*/  IADD3 R24, P0, R126.reuse, R101, RZ ;  /* 0x000000657e187210 */ /* 0x048fe20007f1e0ff */
[----:B------:R-:W0:Y:S02]  /*4cd0*/  LDGDEPBAR ;  /* 0x00000000000079af */ /* 0x000e240000000000 */
[C---:B------:R-:W-:Y:S02]  /*4ce0*/  IMAD.X R27, R125.reuse, 0x1, R98, P1 ;  /* 0x000000017d1b7824 */ /* 0x040fe400008e0662 */
[----:B------:R-:W-:Y:S01]  /*4cf0*/  IMAD.X R25, R125, 0x1, R102, P0 ;  /* 0x000000017d197824 */ /* 0x000fe200000e0666 */
[C---:B------:R-:W-:Y:S01]  /*4d00*/  IADD3 R32, P0, R126.reuse, R109, RZ ;  /* 0x0000006d7e207210 */ /* 0x040fe20007f1e0ff */
[----:B------:R1:W-:Y:S01]  /*4d10*/  LDGSTS.E [R39+0x6000], [R28.64], P4 ;  /* 0x060000001c277fae */ /* 0x0003e2000a121848 */
[----:B--2---:R-:W-:-:S03]  /*4d20*/  IADD3 R30, P1, R126, R105, RZ ;  /* 0x000000697e1e7210 */ /* 0x004fc60007f3e0ff */
[----:B------:R2:W-:Y:S01]  /*4d30*/  LDGSTS.E [R39+0x6400], [R36.64], P4 ;  /* 0x0640000024277fae */ /* 0x0005e2000a121848 */
[C---:B----4-:R-:W-:Y:S02]  /*4d40*/  IMAD.X R33, R125.reuse, 0x1, R110, P0 ;  /* 0x000000017d217824 */ /* 0x050fe400000e066e */
[----:B------:R-:W-:Y:S01]  /*4d50*/  IMAD.X R31, R125, 0x1, R106, P1 ;  /* 0x000000017d1f7824 */ /* 0x000fe200008e066a */
[----:B------:R3:W-:Y:S01]  /*4d60*/  LDGSTS.E [R39+0x6800], [R26.64], P4 ;  /* 0x068000001a277fae */ /* 0x0007e2000a121848 */
[----:B------:R-:W-:-:S03]  /*4d70*/  IADD3 R34, P1, R126, R113, RZ ;  /* 0x000000717e227210 */ /* 0x000fc60007f3e0ff */
[----:B------:R4:W-:Y:S01]  /*4d80*/  LDGSTS.E [R39+0x6c00], [R24.64], P4 ;  /* 0x06c0000018277fae */ /* 0x0009e2000a121848 */
[C---:B-1----:R-:W-:Y:S01]  /*4d90*/  IADD3 R28, P2, R126.reuse, R117, RZ ;  /* 0x000000757e1c7210 */ /* 0x042fe20007f5e0ff */
[C---:B------:R-:W-:Y:S01]  /*4da0*/  IMAD.X R35, R125.reuse, 0x1, R114, P1 ;  /* 0x000000017d237824 */ /* 0x040fe200008e0672 */
[C---:B--2---:R-:W-:Y:S01]  /*4db0*/  IADD3 R36, P0, R126.reuse, R91, RZ ;  /* 0x0000005b7e247210 */ /* 0x044fe20007f1e0ff */
[----:B------:R1:W-:Y:S02]  /*4dc0*/  LDGSTS.E [R39+0x7000], [R30.64], P4 ;  /* 0x070000001e277fae */ /* 0x0003e4000a121848 */
[C---:B------:R-:W-:Y:S01]  /*4dd0*/  IMAD.X R29, R125.reuse, 0x1, R118, P2 ;  /* 0x000000017d1d7824 */ /* 0x040fe200010e0676 */
[C---:B---3--:R-:W-:Y:S01]  /*4de0*/  IADD3 R26, P1, R126.reuse, R95, RZ ;  /* 0x0000005f7e1a7210 */ /* 0x048fe20007f3e0ff */
[----:B------:R-:W-:Y:S01]  /*4df0*/  IMAD.X R37, R125, 0x1, R92, P0 ;  /* 0x000000017d257824 */ /* 0x000fe200000e065c */
[----:B------:R2:W-:Y:S01]  /*4e00*/  LDGSTS.E [R39+0x7400], [R32.64], P4 ;  /* 0x0740000020277fae */ /* 0x0005e2000a121848 */
[----:B----4-:R-:W-:-:S02]  /*4e10*/  IADD3 R24, P0, R126, R99, RZ ;  /* 0x000000637e187210 */ /* 0x010fc40007f1e0ff */
[C---:B------:R-:W-:Y:S01]  /*4e20*/  IMAD.X R27, R125.reuse, 0x1, R96, P1 ;  /* 0x000000017d1b7824 */ /* 0x040fe200008e0660 */
[----:B------:R3:W-:Y:S02]  /*4e30*/  LDGSTS.E [R39+0x7800], [R34.64], P4 ;  /* 0x0780000022277fae */ /* 0x0007e4000a121848 */
[C---:B------:R-:W-:Y:S02]  /*4e40*/  IMAD.X R25, R125.reuse, 0x1, R100, P0 ;  /* 0x000000017d197824 */ /* 0x040fe400000e0664 */
[----:B------:R4:W-:Y:S01]  /*4e50*/  LDGSTS.E [R39+0x7c00], [R28.64], P4 ;  /* 0x07c000001c277fae */ /* 0x0009e2000a121848 */
[C---:B-1----:R-:W-:Y:S02]  /*4e60*/  IADD3 R30, P1, R126.reuse, R103, RZ ;  /* 0x000000677e1e7210 */ /* 0x042fe40007f3e0ff */
        /* <DEDUP_REMOVED lines=8> */
[----:B------:R2:W-:Y:S01]  /*4ef0*/  LDGSTS.E [R65+0x6a00], [R24.64], P4 ;  /* 0x06a0000018417fae */ /* 0x0005e2000a121848 */
[----:B-1----:R-:W-:Y:S01]  /*4f00*/  IADD3 R36, P0, R126, R119, RZ ;  /* 0x000000777e247210 */ /* 0x002fe20007f1e0ff */
[----:B------:R-:W-:Y:S02]  /*4f10*/  IMAD.X R29, R125, 0x1, R116, P2 ;  /* 0x000000017d1d7824 */ /* 0x000fe400010e0674 */
[----:B------:R2:W-:Y:S01]  /*4f20*/  LDGSTS.E [R65+0x6e00], [R30.64], P4 ;  /* 0x06e000001e417fae */ /* 0x0005e2000a121848 */
[----:B------:R-:W-:Y:S01]  /*4f30*/  LEA R126, P1, R141, R126, 0x2 ;  /* 0x0000007e8d7e7211 */ /* 0x000fe200078210ff */
[----:B------:R-:W-:Y:S01]  /*4f40*/  IMAD.X R37, R125, 0x1, R120, P0 ;  /* 0x000000017d257824 */ /* 0x000fe200000e0678 */
[----:B------:R-:W-:Y:S01]  /*4f50*/  ISETP.NE.U32.AND P0, PT, R136, UR4, PT ;  /* 0x0000000488007c0c */ /* 0x000fe2000bf05070 */
[----:B------:R2:W-:Y:S01]  /*4f60*/  LDGSTS.E [R65+0x7200], [R32.64], P4 ;  /* 0x0720000020417fae */ /* 0x0005e2000a121848 */
[----:B------:R-:W-:Y:S01]  /*4f70*/  LEA R128, P2, R143, R128, 0x2 ;  /* 0x000000808f807211 */ /* 0x000fe200078410ff */
[----:B------:R-:W-:-:S02]  /*4f80*/  IMAD.X R125, R125, 0x1, R123, P1 ;  /* 0x000000017d7d7824 */ /* 0x000fc400008e067b */
[----:B------:R2:W-:Y:S02]  /*4f90*/  LDGSTS.E [R65+0x7600], [R34.64], P4 ;  /* 0x0760000022417fae */ /* 0x0005e4000a121848 */
[----:B------:R-:W-:Y:S02]  /*4fa0*/  IMAD.X R127, R127, 0x1, R124, P2 ;  /* 0x000000017f7f7824 */ /* 0x000fe400010e067c */
[----:B------:R2:W-:Y:S04]  /*4fb0*/  LDGSTS.E [R65+0x7a00], [R28.64], P4 ;  /* 0x07a000001c417fae */ /* 0x0005e8000a121848 */
[----:B------:R2:W-:Y:S04]  /*4fc0*/  LDGSTS.E [R65+0x7e00], [R36.64], P4 ;  /* 0x07e0000024417fae */ /* 0x0005e8000a121848 */
[----:B------:R-:W0:Y:S01]  /*4fd0*/  LDGDEPBAR ;  /* 0x00000000000079af */ /* 0x000e220000000000 */
[----:B------:R-:W-:Y:S01]  /*4fe0*/  @!P0 CALL.REL.NOINC `(.L_x_1) ;  /* 0x0000001000008944 */ /* 0x000fe20003c00000 */
[----:B------:R-:W-:Y:S05]  /*4ff0*/  BRA `(.L_x_2) ;  /* 0xffffef4000007947 */ /* 0x000fea000383ffff */
.L_x_1:
[----:B------:R-:W-:-:S04]  /*5000*/  DEPBAR.LE SB0, 0x0 ;  /* 0x000080000000791a */ /* 0x000fc80000000000 */
[C---:B------:R-:W-:Y:S01]  /*5010*/  IMAD.SHL.U32 R0, R129.reuse, 0x200, RZ ;  /* 0x0000020081007824 */ /* 0x040fe200078e00ff */
[----:B------:R-:W-:Y:S01]  /*5020*/  ISETP.GE.AND P0, PT, R122, c[0x0][0x178], PT ;  /* 0x00005e007a007a0c */ /* 0x000fe20003f06270 */
[----:B------:R-:W-:Y:S01]  /*5030*/  IMAD.SHL.U32 R2, R129, 0x800, RZ ;  /* 0x0000080081027824 */ /* 0x000fe200078e00ff */
[----:B--2---:R-:W-:Y:S01]  /*5040*/  LOP3.LUT R26, R121, 0x2, R162, 0xfe, !PT ;  /* 0x00000002791a7812 */ /* 0x004fe200078efea2 */
[----:B------:R-:W-:Y:S01]  /*5050*/  IMAD.MOV.U32 R8, RZ, RZ, R56 ;  /* 0x000000ffff087224 */ /* 0x000fe200078e0038 */
[----:B------:R-:W-:Y:S01]  /*5060*/  LOP3.LUT R3, R0, 0x3000, RZ, 0xc0, !PT ;  /* 0x0000300000037812 */ /* 0x000fe200078ec0ff */
[C---:B------:R-:W-:Y:S01]  /*5070*/  IMAD.SHL.U32 R0, R129.reuse, 0x40, RZ ;  /* 0x0000004081007824 */ /* 0x040fe200078e00ff */
[----:B------:R-:W-:Y:S01]  /*5080*/  LOP3.LUT R2, R2, 0x3000, RZ, 0xc0, !PT ;  /* 0x0000300002027812 */ /* 0x000fe200078ec0ff */
[----:B------:R-:W-:Y:S01]  /*5090*/  IMAD.SHL.U32 R129, R129, 0x4, RZ ;  /* 0x0000000481817824 */ /* 0x000fe200078e00ff */
[----:B------:R-:W-:Y:S01]  /*50a0*/  LOP3.LUT R132, R3, 0x60, R132, 0xf8, !PT ;  /* 0x0000006003847812 */ /* 0x000fe200078ef884 */
[----:B------:R-:W-:Y:S01]  /*50b0*/  IMAD.MOV.U32 R9, RZ, RZ, R48 ;  /* 0x000000ffff097224 */ /* 0x000fe200078e0030 */
[----:B------:R-:W-:Y:S01]  /*50c0*/  LOP3.LUT R0, R0, 0x800, RZ, 0xc0, !PT ;  /* 0x0000080000007812 */ /* 0x000fe200078ec0ff */
[----:B------:R-:W-:Y:S01]  /*50d0*/  IMAD.MOV.U32 R10, RZ, RZ, R52 ;  /* 0x000000ffff0a7224 */ /* 0x000fe200078e0034 */
[----:B------:R-:W-:Y:S01]  /*50e0*/  LOP3.LUT R129, R132, 0x170, R129, 0x78, !PT ;  /* 0x0000017084817812 */ /* 0x000fe200078e7881 */
[----:B------:R-:W-:Y:S01]  /*50f0*/  IMAD.MOV.U32 R11, RZ, RZ, R72 ;  /* 0x000000ffff0b7224 */ /* 0x000fe200078e0048 */
[C---:B------:R-:W-:Y:S01]  /*5100*/  LOP3.LUT R3, R121.reuse, R162, RZ, 0xfc, !PT ;  /* 0x000000a279037212 */ /* 0x040fe200078efcff */
[----:B------:R-:W-:Y:S01]  /*5110*/  IMAD.MOV.U32 R12, RZ, RZ, R57 ;  /* 0x000000ffff0c7224 */ /* 0x000fe200078e0039 */
[--C-:B------:R-:W-:Y:S01]  /*5120*/  LOP3.LUT R24, R121, 0x3c, R162.reuse, 0xfe, !PT ;  /* 0x0000003c79187812 */ /* 0x100fe200078efea2 */
[----:B------:R-:W-:Y:S01]  /*5130*/  IMAD.IADD R0, R0, 0x1, R129 ;  /* 0x0000000100007824 */ /* 0x000fe200078e0281 */
[----:B------:R-:W-:Y:S01]  /*5140*/  BAR.SYNC.DEFER_BLOCKING 0x0 ;  /* 0x0000000000007b1d */ /* 0x000fe20000010000 */
[----:B------:R-:W-:Y:S01]  /*5150*/  IMAD.MOV.U32 R13, RZ, RZ, R49 ;  /* 0x000000ffff0d7224 */ /* 0x000fe200078e0031 */
[----:B------:R-:W-:Y:S01]  /*5160*/  ISETP.LT.AND P3, PT, R3, c[0x0][0x17c], !P0 ;  /* 0x00005f0003007a0c */ /* 0x000fe20004761270 */
[----:B------:R-:W-:Y:S01]  /*5170*/  IMAD.MOV.U32 R14, RZ, RZ, R53 ;  /* 0x000000ffff0e7224 */ /* 0x000fe200078e0035 */
[C-C-:B------:R-:W-:Y:S01]  /*5180*/  LOP3.LUT R37, R121.reuse, 0x38, R162.reuse, 0xfe, !PT ;  /* 0x0000003879257812 */ /* 0x140fe200078efea2 */
[----:B------:R-:W-:Y:S01]  /*5190*/  IMAD.MOV.U32 R15, RZ, RZ, R73 ;  /* 0x000000ffff0f7224 */ /* 0x000fe200078e0049 */
[C---:B------:R-:W-:Y:S01]  /*51a0*/  LOP3.LUT R48, R121.reuse, 0x36, R162, 0xfe, !PT ;  /* 0x0000003679307812 */ /* 0x040fe200078efea2 */
        /* <DEDUP_REMOVED lines=9> */
[C-C-:B------:R-:W-:Y:S01]  /*5240*/  LOP3.LUT R54, R121.reuse, 0x24, R162.reuse, 0xfe, !PT ;  /* 0x0000002479367812 */ /* 0x140fe200078efea2 */
[----:B------:R-:W-:Y:S01]  /*5250*/  IMAD.MOV.U32 R72, RZ, RZ, R59 ;  /* 0x000000ffff487224 */ /* 0x000fe200078e003b */
[C-C-:B------:R-:W-:Y:S01]  /*5260*/  LOP3.LUT R56, R121.reuse, 0x20, R162.reuse, 0xfe, !PT ;  /* 0x0000002079387812 */ /* 0x140fe200078efea2 */
[----:B------:R-:W-:Y:S01]  /*5270*/  IMAD.MOV.U32 R73, RZ, RZ, R51 ;  /* 0x000000ffff497224 */ /* 0x000fe200078e0033 */
[C-C-:B------:R-:W-:Y:S01]  /*5280*/  LOP3.LUT R51, R121.reuse, 0x30, R162.reuse, 0xfe, !PT ;  /* 0x0000003079337812 */ /* 0x140fe200078efea2 */
[----:B------:R-:W-:Y:S01]  /*5290*/  IMAD.MOV.U32 R74, RZ, RZ, R55 ;  /* 0x000000ffff4a7224 */ /* 0x000fe200078e0037 */
[C---:B------:R-:W-:Y:S01]  /*52a0*/  LOP3.LUT R55, R121.reuse, 0x22, R162, 0xfe, !PT ;  /* 0x0000002279377812 */ /* 0x040fe200078efea2 */
[----:B------:R-:W-:Y:S01]  /*52b0*/  IMAD.MOV.U32 R20, RZ, RZ, R40 ;  /* 0x000000ffff147224 */ /* 0x000fe200078e0028 */
[----:B------:R1:W-:Y:S01]  /*52c0*/  STS.128 [R0], R8 ;  /* 0x0000000800007388 */ /* 0x0003e20000000c00 */
[----:B------:R-:W-:Y:S01]  /*52d0*/  IMAD.MOV.U32 R21, RZ, RZ, R44 ;  /* 0x000000ffff157224 */ /* 0x000fe200078e002c */
[C---:B------:R-:W-:Y:S01]  /*52e0*/  LOP3.LUT R57, R121.reuse, 0x1e, R162, 0xfe, !PT ;  /* 0x0000001e79397812 */ /* 0x040fe200078efea2 */
[----:B------:R-:W-:Y:S01]  /*52f0*/  IMAD.MOV.U32 R22, RZ, RZ, R68 ;  /* 0x000000ffff167224 */ /* 0x000fe200078e0044 */
[----:B------:R2:W-:Y:S01]  /*5300*/  STS.128 [R0+0x400], R12 ;  /* 0x0004000c00007388 */ /* 0x0005e20000000c00 */
[----:B------:R-:W-:Y:S01]  /*5310*/  IMAD.MOV.U32 R60, RZ, RZ, R43 ;  /* 0x000000ffff3c7224 */ /* 0x000fe200078e002b */
[----:B------:R-:W-:Y:S01]  /*5320*/  LOP3.LUT R58, R121, 0x1c, R162, 0xfe, !PT ;  /* 0x0000001c793a7812 */ /* 0x000fe200078efea2 */
[----:B------:R-:W-:Y:S01]  /*5330*/  IMAD R4, R161, 0x10, R2 ;  /* 0x00000010a1047824 */ /* 0x000fe200078e0202 */
[----:B------:R-:W-:Y:S01]  /*5340*/  STS.128 [R0+0x80], R16 ;  /* 0x0000801000007388 */ /* 0x000fe20000000c00 */
[----:B------:R-:W-:Y:S01]  /*5350*/  IMAD R122, R122, c[0x0][0x194], RZ ;  /* 0x000065007a7a7a24 */ /* 0x000fe200078e02ff */
[----:B------:R-:W-:Y:S01]  /*5360*/  LOP3.LUT R2, R121, 0x3a, R162, 0xfe, !PT ;  /* 0x0000003a79027812 */ /* 0x000fe200078efea2 */
[----:B------:R-:W-:Y:S01]  /*5370*/  IMAD R66, R3, c[0x0][0x198], RZ ;  /* 0x0000660003427a24 */ /* 0x000fe200078e02ff */
[----:B------:R-:W-:Y:S01]  /*5380*/  STS.128 [R0+0x480], R72 ;  /* 0x0004804800007388 */ /* 0x000fe20000000c00 */
[----:B------:R-:W-:Y:S01]  /*5390*/  LOP3.LUT R28, R4, 0x40, RZ, 0x3c, !PT ;  /* 0x00000040041c7812 */ /* 0x000fe200078e3cff */
[----:B------:R-:W-:Y:S01]  /*53a0*/  IMAD R27, R26, c[0x0][0x198], RZ ;  /* 0x000066001a1b7a24 */ /* 0x000fe200078e02ff */
[----:B------:R-:W-:Y:S01]  /*53b0*/  LOP3.LUT R68, R4, 0x60, RZ, 0x3c, !PT ;  /* 0x0000006004447812 */ /* 0x000fe200078e3cff */
[----:B-1----:R-:W-:Y:S01]  /*53c0*/  IMAD.MOV.U32 R11, RZ, RZ, R61 ;  /* 0x000000ffff0b7224 */ /* 0x002fe200078e003d */
[----:B------:R1:W-:Y:S01]  /*53d0*/  STS.128 [R0+0x200], R20 ;  /* 0x0002001400007388 */ /* 0x0003e20000000c00 */
[----:B------:R-:W-:Y:S01]  /*53e0*/  IMAD.MOV.U32 R8, RZ, RZ, R41 ;  /* 0x000000ffff087224 */ /* 0x000fe200078e0029 */
[C---:B------:R-:W-:Y:S01]  /*53f0*/  LEA R36, P1, R122.reuse, c[0x0][0x170], 0x2 ;  /* 0x00005c007a247a11 */ /* 0x040fe200078210ff */
[----:B--2---:R-:W-:Y:S01]  /*5400*/  IMAD.MOV.U32 R15, RZ, RZ, R62 ;  /* 0x000000ffff0f7224 */ /* 0x004fe200078e003e */
[C---:B------:R-:W-:Y:S01]  /*5410*/  LOP3.LUT R59, R121.reuse, 0x1a, R162, 0xfe, !PT ;  /* 0x0000001a793b7812 */ /* 0x040fe200078efea2 */
[----:B------:R-:W-:Y:S01]  /*5420*/  IMAD.MOV.U32 R9, RZ, RZ, R45 ;  /* 0x000000ffff097224 */ /* 0x000fe200078e002d */
[----:B------:R-:W-:Y:S01]  /*5430*/  LEA.HI.X.SX32 R3, R122, c[0x0][0x174], 0x2, P1 ;  /* 0x00005d007a037a11 */ /* 0x000fe200008f16ff */
[----:B------:R-:W-:Y:S01]  /*5440*/  IMAD.MOV.U32 R10, RZ, RZ, R69 ;  /* 0x000000ffff0a7224 */ /* 0x000fe200078e0045 */
[C---:B------:R-:W-:Y:S01]  /*5450*/  LEA R38, P1, R66.reuse, R36, 0x2 ;  /* 0x0000002442267211 */ /* 0x040fe200078210ff */
[----:B------:R-:W-:Y:S01]  /*5460*/  IMAD.MOV.U32 R12, RZ, RZ, R42 ;  /* 0x000000ffff0c7224 */ /* 0x000fe200078e002a */
[C---:B------:R-:W-:Y:S01]  /*5470*/  LOP3.LUT R69, R121.reuse, 0x2e, R162, 0xfe, !PT ;  /* 0x0000002e79457812 */ /* 0x040fe200078efea2 */
[----:B------:R-:W-:Y:S01]  /*5480*/  IMAD.MOV.U32 R13, RZ, RZ, R46 ;  /* 0x000000ffff0d7224 */ /* 0x000fe200078e002e */
[----:B------:R-:W-:Y:S01]  /*5490*/  STS.128 [R0+0x600], R8 ;  /* 0x0006000800007388 */ /* 0x000fe20000000c00 */
[----:B------:R-:W-:Y:S01]  /*54a0*/  IMAD.MOV.U32 R14, RZ, RZ, R70 ;  /* 0x000000ffff0e7224 */ /* 0x000fe200078e0046 */
[----:B------:R-:W-:Y:S01]  /*54b0*/  LEA.HI.X.SX32 R39, R66, R3, 0x2, P1 ;  /* 0x0000000342277211 */ /* 0x000fe200008f16ff */
[----:B------:R-:W-:Y:S01]  /*54c0*/  IMAD.MOV.U32 R61, RZ, RZ, R47 ;  /* 0x000000ffff3d7224 */ /* 0x000fe200078e002f */
[----:B-1----:R-:W-:Y:S01]  /*54d0*/  LOP3.LUT R20, R4, 0x20, RZ, 0x3c, !PT ;  /* 0x0000002004147812 */ /* 0x002fe200078e3cff */
[----:B------:R-:W-:Y:S01]  /*54e0*/  IMAD.MOV.U32 R62, RZ, RZ, R71 ;  /* 0x000000ffff3e7224 */ /* 0x000fe200078e0047 */
[----:B------:R-:W-:Y:S01]  /*54f0*/  STS.128 [R0+0x280], R12 ;  /* 0x0002800c00007388 */ /* 0x000fe20000000c00 */
[----:B------:R-:W-:-:S02]  /*5500*/  LOP3.LUT R70, R121, 0x2c, R162, 0xfe, !PT ;  /* 0x0000002c79467812 */ /* 0x000fc400078efea2 */
[C-C-:B------:R-:W-:Y:S01]  /*5510*/  LOP3.LUT R71, R121.reuse, 0x2a, R162.reuse, 0xfe, !PT ;  /* 0x0000002a79477812 */ /* 0x140fe200078efea2 */
[----:B------:R1:W-:Y:S01]  /*5520*/  STS.128 [R0+0x680], R60 ;  /* 0x0006803c00007388 */ /* 0x0003e20000000c00 */
[C-C-:B------:R-:W-:Y:S02]  /*5530*/  LOP3.LUT R64, R121.reuse, 0x10, R162.reuse, 0xfe, !PT ;  /* 0x0000001079407812 */ /* 0x140fe400078efea2 */
[C-C-:B------:R-:W-:Y:S01]  /*5540*/  LOP3.LUT R65, R121.reuse, 0xe, R162.reuse, 0xfe, !PT ;  /* 0x0000000e79417812 */ /* 0x140fe200078efea2 */
[----:B------:R-:W-:Y:S01]  /*5550*/  BAR.SYNC.DEFER_BLOCKING 0x0 ;  /* 0x0000000000007b1d */ /* 0x000fe20000010000 */
[C-C-:B------:R-:W-:Y:S02]  /*5560*/  LOP3.LUT R47, R121.reuse, 0xc, R162.reuse, 0xfe, !PT ;  /* 0x0000000c792f7812 */ /* 0x140fe400078efea2 */
[C-C-:B------:R-:W-:Y:S02]  /*5570*/  LOP3.LUT R45, R121.reuse, 0xa, R162.reuse, 0xfe, !PT ;  /* 0x0000000a792d7812 */ /* 0x140fe400078efea2 */
[----:B------:R-:W-:-:S02]  /*5580*/  LOP3.LUT R44, R121, 0x8, R162, 0xfe, !PT ;  /* 0x00000008792c7812 */ /* 0x000fc400078efea2 */
[--C-:B------:R-:W-:Y:S01]  /*5590*/  LOP3.LUT R25, R121, 0x6, R162.reuse, 0xfe, !PT ;  /* 0x0000000679197812 */ /* 0x100fe200078efea2 */
[----:B------:R-:W-:Y:S01]  /*55a0*/  IMAD R67, R45, c[0x0][0x198], RZ ;  /* 0x000066002d437a24 */ /* 0x000fe200078e02ff */
[----:B------:R-:W-:Y:S02]  /*55b0*/  ISETP.LT.AND P2, PT, R26, c[0x0][0x17c], !P0 ;  /* 0x00005f001a007a0c */ /* 0x000fe40004741270 */
[----:B------:R-:W-:Y:S01]  /*55c0*/  ISETP.LT.AND P1, PT, R24, c[0x0][0x17c], !P0 ;  /* 0x00005f0018007a0c */ /* 0x000fe20004721270 */
[----:B------:R-:W-:Y:S01]  /*55d0*/  IMAD R46, R25, c[0x0][0x198], RZ ;  /* 0x00006600192e7a24 */ /* 0x000fe200078e02ff */
[C-C-:B-1----:R-:W-:Y:S02]  /*55e0*/  LOP3.LUT R0, R121.reuse, 0x3e, R162.reuse, 0xfe, !PT ;  /* 0x0000003e79007812 */ /* 0x142fe400078efea2 */
[C-C-:B------:R-:W-:Y:S02]  /*55f0*/  LOP3.LUT R60, R121.reuse, 0x18, R162.reuse, 0xfe, !PT ;  /* 0x00000018793c7812 */ /* 0x140fe400078efea2 */
[----:B------:R-:W-:-:S02]  /*5600*/  LOP3.LUT R61, R121, 0x16, R162, 0xfe, !PT ;  /* 0x00000016793d7812 */ /* 0x000fc400078efea2 */
[C-C-:B------:R-:W-:Y:S02]  /*5610*/  LOP3.LUT R62, R121.reuse, 0x14, R162.reuse, 0xfe, !PT ;  /* 0x00000014793e7812 */ /* 0x140fe400078efea2 */
[C-C-:B------:R-:W-:Y:S02]  /*5620*/  LOP3.LUT R63, R121.reuse, 0x12, R162.reuse, 0xfe, !PT ;  /* 0x00000012793f7812 */ /* 0x140fe400078efea2 */
[----:B------:R-:W-:Y:S01]  /*5630*/  LOP3.LUT R121, R121, 0x4, R162, 0xfe, !PT ;  /* 0x0000000479797812 */ /* 0x000fe200078efea2 */
[----:B------:R-:W1:Y:S03]  /*5640*/  LDS.128 R32, [R4] ;  /* 0x0000000004207984 */ /* 0x000e660000000c00 */
[C---:B------:R-:W-:Y:S01]  /*5650*/  ISETP.LT.AND P4, PT, R121.reuse, c[0x0][0x17c], !P0 ;  /* 0x00005f0079007a0c */ /* 0x040fe20004781270 */
[----:B------:R-:W2:Y:S01]  /*5660*/  LDS.128 R16, [R20] ;  /* 0x0000000014107984 */ /* 0x000ea20000000c00 */
[----:B------:R-:W-:-:S03]  /*5670*/  IMAD R121, R121, c[0x0][0x198], RZ ;  /* 0x0000660079797a24 */ /* 0x000fc600078e02ff */
[----:B------:R-:W3:Y:S02]  /*5680*/  LDS.128 R12, [R28] ;  /* 0x000000001c0c7984 */ /* 0x000ee40000000c00 */
[CC--:B------:R-:W-:Y:S02]  /*5690*/  LEA R42, P6, R121.reuse, R36.reuse, 0x2 ;  /* 0x00000024792a7211 */ /* 0x0c0fe400078c10ff */
[----:B------:R-:W4:Y:S02]  /*56a0*/  LDS.128 R8, [R68] ;  /* 0x0000000044087984 */ /* 0x000f240000000c00 */
[----:B------:R-:W-:Y:S02]  /*56b0*/  LEA.HI.X.SX32 R43, R121, R3, 0x2, P6 ;  /* 0x00000003792b7211 */ /* 0x000fe400030f16ff */
[----:B------:R-:W5:Y:S04]  /*56c0*/  LDS.128 R4, [R4+0x800] ;  /* 0x0008000004047984 */ /* 0x000f680000000c00 */
[----:B------:R-:W4:Y:S04]  /*56d0*/  LDS.128 R20, [R20+0x800] ;  /* 0x0008000014147984 */ /* 0x000f280000000c00 */
[----:B------:R-:W4:Y:S04]  /*56e0*/  LDS.128 R28, [R28+0x800] ;  /* 0x000800001c1c7984 */ /* 0x000f280000000c00 */
[----:B-1----:R1:W-:Y:S01]  /*56f0*/  @P3 STG.E [R38.64], R32 ;  /* 0x0000002026003986 */ /* 0x0023e2000c101908 */
[----:B------:R-:W-:-:S04]  /*5700*/  LEA R40, P3, R27, R36, 0x2 ;  /* 0x000000241b287211 */ /* 0x000fc800078610ff */
[----:B------:R-:W-:Y:S02]  /*5710*/  LEA.HI.X.SX32 R41, R27, R3, 0x2, P3 ;  /* 0x000000031b297211 */ /* 0x000fe400018f16ff */
[----:B------:R-:W-:Y:S02]  /*5720*/  ISETP.LT.AND P3, PT, R25, c[0x0][0x17c], !P0 ;  /* 0x00005f0019007a0c */ /* 0x000fe40004761270 */
[----:B------:R-:W5:Y:S01]  /*5730*/  LDS.128 R24, [R68+0x800] ;  /* 0x0008000044187984 */ /* 0x000f620000000c00 */
[----:B-1----:R-:W-:-:S03]  /*5740*/  IMAD R32, R44, c[0x0][0x198], RZ ;  /* 0x000066002c207a24 */ /* 0x002fc600078e02ff */
[----:B--2---:R1:W-:Y:S01]  /*5750*/  @P2 STG.E [R40.64], R16 ;  /* 0x0000001028002986 */ /* 0x0043e2000c101908 */
[----:B------:R-:W-:Y:S02]  /*5760*/  ISETP.LT.AND P2, PT, R44, c[0x0][0x17c], !P0 ;  /* 0x00005f002c007a0c */ /* 0x000fe40004741270 */
[-C--:B------:R-:W-:Y:S01]  /*5770*/  LEA R38, P5, R46, R36.reuse, 0x2 ;  /* 0x000000242e267211 */ /* 0x080fe200078a10ff */
[----:B---3--:R2:W-:Y:S01]  /*5780*/  @P4 STG.E [R42.64], R12 ;  /* 0x0000000c2a004986 */ /* 0x0085e2000c101908 */
[-C--:B------:R-:W-:Y:S02]  /*5790*/  LEA R44, P6, R32, R36.reuse, 0x2 ;  /* 0x00000024202c7211 */ /* 0x080fe400078c10ff */
[----:B------:R-:W-:Y:S02]  /*57a0*/  ISETP.LT.AND P4, PT, R45, c[0x0][0x17c], !P0 ;  /* 0x00005f002d007a0c */ /* 0x000fe40004781270 */
[-C--:B------:R-:W-:Y:S02]  /*57b0*/  LEA.HI.X.SX32 R39, R46, R3.reuse, 0x2, P5 ;  /* 0x000000032e277211 */ /* 0x080fe400028f16ff */
[-C--:B------:R-:W-:Y:S01]  /*57c0*/  LEA R46, P5, R67, R36.reuse, 0x2 ;  /* 0x00000024432e7211 */ /* 0x080fe200078a10ff */
[C---:B-1----:R-:W-:Y:S01]  /*57d0*/  IMAD R16, R47.reuse, c[0x0][0x198], RZ ;  /* 0x000066002f107a24 */ /* 0x042fe200078e02ff */
[-C--:B------:R-:W-:Y:S01]  /*57e0*/  LEA.HI.X.SX32 R45, R32, R3.reuse, 0x2, P6 ;  /* 0x00000003202d7211 */ /* 0x080fe200030f16ff */
[----:B----4-:R1:W-:Y:S01]  /*57f0*/  @P3 STG.E [R38.64], R8 ;  /* 0x0000000826003986 */ /* 0x0103e2000c101908 */
[----:B------:R-:W-:Y:S01]  /*5800*/  ISETP.LT.AND P3, PT, R47, c[0x0][0x17c], !P0 ;  /* 0x00005f002f007a0c */ /* 0x000fe20004761270 */
[----:B--2---:R-:W-:Y:S01]  /*5810*/  IMAD R12, R64, c[0x0][0x198], RZ ;  /* 0x00006600400c7a24 */ /* 0x004fe200078e02ff */
[----:B------:R-:W-:Y:S01]  /*5820*/  LEA.HI.X.SX32 R47, R67, R3, 0x2, P5 ;  /* 0x00000003432f7211 */ /* 0x000fe200028f16ff */
[----:B-----5:R2:W-:Y:S01]  /*5830*/  @P2 STG.E [R44.64], R4 ;  /* 0x000000042c002986 */ /* 0x0205e2000c101908 */
[C---:B------:R-:W-:Y:S01]  /*5840*/  ISETP.LT.AND P2, PT, R65.reuse, c[0x0][0x17c], !P0 ;  /* 0x00005f0041007a0c */ /* 0x040fe20004741270 */
[----:B------:R-:W-:Y:S01]  /*5850*/  IMAD R65, R65, c[0x0][0x198], RZ ;  /* 0x0000660041417a24 */ /* 0x000fe200078e02ff */
[----:B------:R-:W-:Y:S01]  /*5860*/  LEA R40, P6, R16, R36, 0x2 ;  /* 0x0000002410287211 */ /* 0x000fe200078c10ff */
[----:B------:R-:W-:Y:S01]  /*5870*/  @P4 STG.E [R46.64], R20 ;  /* 0x000000142e004986 */ /* 0x000fe2000c101908 */
[----:B------:R-:W-:-:S02]  /*5880*/  ISETP.LT.AND P4, PT, R64, c[0x0][0x17c], !P0 ;  /* 0x00005f0040007a0c */ /* 0x000fc40004781270 */
[-C--:B------:R-:W-:Y:S01]  /*5890*/  LEA R42, P5, R65, R36.reuse, 0x2 ;  /* 0x00000024412a7211 */ /* 0x080fe200078a10ff */
[----:B-1----:R-:W-:Y:S01]  /*58a0*/  IMAD R8, R63, c[0x0][0x198], RZ ;  /* 0x000066003f087a24 */ /* 0x002fe200078e02ff */
[-C--:B------:R-:W-:Y:S02]  /*58b0*/  LEA.HI.X.SX32 R41, R16, R3.reuse, 0x2, P6 ;  /* 0x0000000310297211 */ /* 0x080fe400030f16ff */
[-C--:B------:R-:W-:Y:S01]  /*58c0*/  LEA R38, P6, R12, R36.reuse, 0x2 ;  /* 0x000000240c267211 */ /* 0x080fe200078c10ff */
[----:B--2---:R-:W-:Y:S01]  /*58d0*/  IMAD R4, R60, c[0x0][0x198], RZ ;  /* 0x000066003c047a24 */ /* 0x004fe200078e02ff */
[-C--:B------:R-:W-:Y:S01]  /*58e0*/  LEA.HI.X.SX32 R43, R65, R3.reuse, 0x2, P5 ;  /* 0x00000003412b7211 */ /* 0x080fe200028f16ff */
[----:B------:R1:W-:Y:S01]  /*58f0*/  @P3 STG.E [R40.64], R28 ;  /* 0x0000001c28003986 */ /* 0x0003e2000c101908 */
[-C--:B------:R-:W-:Y:S02]  /*5900*/  LEA.HI.X.SX32 R39, R12, R3.reuse, 0x2, P6 ;  /* 0x000000030c277211 */ /* 0x080fe400030f16ff */
[----:B------:R-:W-:Y:S01]  /*5910*/  ISETP.LT.AND P3, PT, R63, c[0x0][0x17c], !P0 ;  /* 0x00005f003f007a0c */ /* 0x000fe20004761270 */
[----:B------:R-:W-:Y:S01]  /*5920*/  @P2 STG.E [R42.64], R24 ;  /* 0x000000182a002986 */ /* 0x000fe2000c101908 */
[C---:B------:R-:W-:Y:S01]  /*5930*/  ISETP.LT.AND P2, PT, R62.reuse, c[0x0][0x17c], !P0 ;  /* 0x00005f003e007a0c */ /* 0x040fe20004741270 */
[----:B------:R-:W-:Y:S01]  /*5940*/  IMAD R62, R62, c[0x0][0x198], RZ ;  /* 0x000066003e3e7a24 */ /* 0x000fe200078e02ff */
[CC--:B------:R-:W-:Y:S01]  /*5950*/  LEA R44, P5, R8.reuse, R36.reuse, 0x2 ;  /* 0x00000024082c7211 */ /* 0x0c0fe200078a10ff */
[----:B------:R2:W-:Y:S01]  /*5960*/  @P4 STG.E [R38.64], R33 ;  /* 0x0000002126004986 */ /* 0x0005e2000c101908 */
[C---:B------:R-:W-:Y:S01]  /*5970*/  ISETP.LT.AND P4, PT, R61.reuse, c[0x0][0x17c], !P0 ;  /* 0x00005f003d007a0c */ /* 0x040fe20004781270 */
[----:B------:R-:W-:Y:S01]  /*5980*/  IMAD R61, R61, c[0x0][0x198], RZ ;  /* 0x000066003d3d7a24 */ /* 0x000fe200078e02ff */
[----:B------:R-:W-:Y:S01]  /*5990*/  LEA.HI.X.SX32 R45, R8, R3, 0x2, P5 ;  /* 0x00000003082d7211 */ /* 0x000fe200028f16ff */
[----:B------:R-:W-:Y:S01]  /*59a0*/  IMAD R8, R59, c[0x0][0x198], RZ ;  /* 0x000066003b087a24 */ /* 0x000fe200078e02ff */
[----:B-1----:R-:W-:-:S02]  /*59b0*/  LEA R40, P6, R62, R36, 0x2 ;  /* 0x000000243e287211 */ /* 0x002fc400078c10ff */
[CC--:B------:R-:W-:Y:S01]  /*59c0*/  LEA R46, P5, R61.reuse, R36.reuse, 0x2 ;  /* 0x000000243d2e7211 */ /* 0x0c0fe200078a10ff */
[----:B------:R-:W-:Y:S01]  /*59d0*/  @P3 STG.E [R44.64], R17 ;  /* 0x000000112c003986 */ /* 0x000fe2000c101908 */
[-C--:B------:R-:W-:Y:S02]  /*59e0*/  LEA.HI.X.SX32 R41, R62, R3.reuse, 0x2, P6 ;  /* 0x000000033e297211 */ /* 0x080fe400030f16ff */
[-C--:B------:R-:W-:Y:S01]  /*59f0*/  LEA.HI.X.SX32 R47, R61, R3.reuse, 0x2, P5 ;  /* 0x000000033d2f7211 */ /* 0x080fe200028f16ff */
[----:B--2---:R-:W-:Y:S01]  /*5a00*/  IMAD.MOV.U32 R39, RZ, RZ, c[0x0][0x198] ;  /* 0x00006600ff277624 */ /* 0x004fe200078e00ff */
[----:B------:R-:W-:Y:S01]  /*5a10*/  LEA R32, P5, R8, R36, 0x2 ;  /* 0x0000002408207211 */ /* 0x000fe200078a10ff */
[----:B------:R-:W-:Y:S01]  /*5a20*/  @P2 STG.E [R40.64], R13 ;  /* 0x0000000d28002986 */ /* 0x000fe2000c101908 */
[----:B------:R-:W-:Y:S01]  /*5a30*/  ISETP.LT.AND P3, PT, R60, c[0x0][0x17c], !P0 ;  /* 0x00005f003c007a0c */ /* 0x000fe20004761270 */
[----:B------:R-:W-:Y:S01]  /*5a40*/  IMAD R66, R39, 0x20, R66 ;  /* 0x0000002027427824 */ /* 0x000fe200078e0242 */
[----:B------:R-:W-:Y:S01]  /*5a50*/  ISETP.LT.AND P2, PT, R59, c[0x0][0x17c], !P0 ;  /* 0x00005f003b007a0c */ /* 0x000fe20004741270 */
[----:B------:R1:W-:Y:S01]  /*5a60*/  @P4 STG.E [R46.64], R9 ;  /* 0x000000092e004986 */ /* 0x0003e2000c101908 */
[----:B------:R-:W-:-:S02]  /*5a70*/  LEA.HI.X.SX32 R33, R8, R3, 0x2, P5 ;  /* 0x0000000308217211 */ /* 0x000fc400028f16ff */
[C---:B------:R-:W-:Y:S01]  /*5a80*/  ISETP.LT.AND P5, PT, R57.reuse, c[0x0][0x17c], !P0 ;  /* 0x00005f0039007a0c */ /* 0x040fe200047a1270 */
[----:B------:R-:W-:Y:S01]  /*5a90*/  IMAD R57, R57, c[0x0][0x198], RZ ;  /* 0x0000660039397a24 */ /* 0x000fe200078e02ff */
[-C--:B------:R-:W-:Y:S02]  /*5aa0*/  LEA R42, P6, R4, R36.reuse, 0x2 ;  /* 0x00000024042a7211 */ /* 0x080fe400078c10ff */
[C---:B------:R-:W-:Y:S01]  /*5ab0*/  ISETP.LT.AND P4, PT, R58.reuse, c[0x0][0x17c], !P0 ;  /* 0x00005f003a007a0c */ /* 0x040fe20004781270 */
[----:B------:R-:W-:Y:S01]  /*5ac0*/  IMAD R58, R58, c[0x0][0x198], RZ ;  /* 0x000066003a3a7a24 */ /* 0x000fe200078e02ff */
[-C--:B------:R-:W-:Y:S02]  /*5ad0*/  LEA.HI.X.SX32 R43, R4, R3.reuse, 0x2, P6 ;  /* 0x00000003042b7211 */ /* 0x080fe400030f16ff */
[-C--:B------:R-:W-:Y:S01]  /*5ae0*/  LEA R16, P6, R57, R36.reuse, 0x2 ;  /* 0x0000002439107211 */ /* 0x080fe200078c10ff */
[----:B-1----:R-:W-:Y:S02]  /*5af0*/  IMAD R9, R39, 0x2, R66 ;  /* 0x0000000227097824 */ /* 0x002fe400078e0242 */
[----:B------:R1:W-:Y:S01]  /*5b00*/  @P3 STG.E [R42.64], R5 ;  /* 0x000000052a003986 */ /* 0x0003e2000c101908 */
[----:B------:R-:W-:Y:S01]  /*5b10*/  LEA.HI.X.SX32 R17, R57, R3, 0x2, P6 ;  /* 0x0000000339117211 */ /* 0x000fe200030f16ff */
[----:B------:R-:W-:Y:S01]  /*5b20*/  IMAD R20, R39, 0x2, R9 ;  /* 0x0000000227147824 */ /* 0x000fe200078e0209 */
[-C--:B------:R-:W-:Y:S01]  /*5b30*/  LEA R12, P3, R58, R36.reuse, 0x2 ;  /* 0x000000243a0c7211 */ /* 0x080fe200078610ff */
[----:B------:R2:W-:Y:S01]  /*5b40*/  @P2 STG.E [R32.64], R21 ;  /* 0x0000001520002986 */ /* 0x0005e2000c101908 */
[----:B------:R-:W-:-:S02]  /*5b50*/  LEA R4, P6, R66, R36, 0x2 ;  /* 0x0000002442047211 */ /* 0x000fc400078c10ff */
[----:B------:R-:W-:Y:S02]  /*5b60*/  ISETP.LT.AND P2, PT, R56, c[0x0][0x17c], !P0 ;  /* 0x00005f0038007a0c */ /* 0x000fe40004741270 */
[-C--:B------:R-:W-:Y:S02]  /*5b70*/  LEA.HI.X.SX32 R13, R58, R3.reuse, 0x2, P3 ;  /* 0x000000033a0d7211 */ /* 0x080fe400018f16ff */
[----:B------:R-:W-:Y:S02]  /*5b80*/  ISETP.LT.AND P3, PT, R37, c[0x0][0x17c], !P0 ;  /* 0x00005f0025007a0c */ /* 0x000fe40004761270 */
[-C--:B-1----:R-:W-:Y:S01]  /*5b90*/  LEA.HI.X.SX32 R5, R66, R3.reuse, 0x2, P6 ;  /* 0x0000000342057211 */ /* 0x082fe200030f16ff */
[----:B------:R1:W-:Y:S01]  /*5ba0*/  @P4 STG.E [R12.64], R29 ;  /* 0x0000001d0c004986 */ /* 0x0003e2000c101908 */
[----:B------:R-:W-:Y:S01]  /*5bb0*/  LEA R8, P6, R9, R36, 0x2 ;  /* 0x0000002409087211 */ /* 0x000fe200078c10ff */
[----:B--2---:R-:W-:Y:S01]  /*5bc0*/  IMAD R21, R39, 0x2, R20 ;  /* 0x0000000227157824 */ /* 0x004fe200078e0214 */
[----:B------:R-:W-:Y:S01]  /*5bd0*/  ISETP.LT.AND P4, PT, R55, c[0x0][0x17c], !P0 ;  /* 0x00005f0037007a0c */ /* 0x000fe20004781270 */
[----:B------:R2:W-:Y:S01]  /*5be0*/  @P5 STG.E [R16.64], R25 ;  /* 0x0000001910005986 */ /* 0x0005e2000c101908 */
[----:B------:R-:W-:-:S02]  /*5bf0*/  LEA.HI.X.SX32 R9, R9, R3, 0x2, P6 ;  /* 0x0000000309097211 */ /* 0x000fc400030f16ff */
[----:B------:R-:W-:Y:S01]  /*5c00*/  ISETP.LT.AND P5, PT, R54, c[0x0][0x17c], !P0 ;  /* 0x00005f0036007a0c */ /* 0x000fe200047a1270 */
[----:B------:R3:W-:Y:S01]  /*5c10*/  @P2 STG.E [R4.64], R34 ;  /* 0x0000002204002986 */ /* 0x0007e2000c101908 */
[----:B------:R-:W-:Y:S02]  /*5c20*/  ISETP.LT.AND P2, PT, R53, c[0x0][0x17c], !P0 ;  /* 0x00005f0035007a0c */ /* 0x000fe40004741270 */
[----:B-1----:R-:W-:-:S04]  /*5c30*/  LEA R12, P6, R20, R36, 0x2 ;  /* 0x00000024140c7211 */ /* 0x002fc800078c10ff */
[-C--:B------:R-:W-:Y:S01]  /*5c40*/  LEA.HI.X.SX32 R13, R20, R3.reuse, 0x2, P6 ;  /* 0x00000003140d7211 */ /* 0x080fe200030f16ff */
[----:B------:R-:W-:Y:S01]  /*5c50*/  IMAD R20, R39, 0x2, R21 ;  /* 0x0000000227147824 */ /* 0x000fe200078e0215 */
[CC--:B--2---:R-:W-:Y:S01]  /*5c60*/  LEA R16, P6, R21.reuse, R36.reuse, 0x2 ;  /* 0x0000002415107211 */ /* 0x0c4fe200078c10ff */
[----:B------:R1:W-:Y:S01]  /*5c70*/  @P4 STG.E [R8.64], R18 ;  /* 0x0000001208004986 */ /* 0x0003e2000c101908 */
[----:B------:R-:W-:Y:S02]  /*5c80*/  ISETP.LT.AND P4, PT, R52, c[0x0][0x17c], !P0 ;  /* 0x00005f0034007a0c */ /* 0x000fe40004781270 */
[----:B------:R-:W-:Y:S01]  /*5c90*/  LEA.HI.X.SX32 R17, R21, R3, 0x2, P6 ;  /* 0x0000000315117211 */ /* 0x000fe200030f16ff */
[----:B------:R-:W-:Y:S01]  /*5ca0*/  IMAD R21, R39, 0x2, R20 ;  /* 0x0000000227157824 */ /* 0x000fe200078e0214 */
[----:B---3--:R-:W-:Y:S01]  /*5cb0*/  LEA R4, P6, R20, R36, 0x2 ;  /* 0x0000002414047211 */ /* 0x008fe200078c10ff */
[----:B------:R2:W-:Y:S01]  /*5cc0*/  @P5 STG.E [R12.64], R14 ;  /* 0x0000000e0c005986 */ /* 0x0005e2000c101908 */
[----:B------:R-:W-:-:S02]  /*5cd0*/  ISETP.LT.AND P5, PT, R71, c[0x0][0x17c], !P0 ;  /* 0x00005f0047007a0c */ /* 0x000fc400047a1270 */
[-C--:B------:R-:W-:Y:S01]  /*5ce0*/  LEA.HI.X.SX32 R5, R20, R3.reuse, 0x2, P6 ;  /* 0x0000000314057211 */ /* 0x080fe200030f16ff */
[----:B------:R3:W-:Y:S01]  /*5cf0*/  @P2 STG.E [R16.64], R10 ;  /* 0x0000000a10002986 */ /* 0x0007e2000c101908 */
[----:B------:R-:W-:Y:S01]  /*5d00*/  ISETP.LT.AND P2, PT, R70, c[0x0][0x17c], !P0 ;  /* 0x00005f0046007a0c */ /* 0x000fe20004741270 */
[----:B-1----:R-:W-:Y:S01]  /*5d10*/  IMAD R18, R39, 0x2, R21 ;  /* 0x0000000227127824 */ /* 0x002fe200078e0215 */
[-C--:B------:R-:W-:Y:S01]  /*5d20*/  LEA R8, P6, R21, R36.reuse, 0x2 ;  /* 0x0000002415087211 */ /* 0x080fe200078c10ff */
[----:B------:R1:W-:Y:S01]  /*5d30*/  @P4 STG.E [R4.64], R6 ;  /* 0x0000000604004986 */ /* 0x0003e2000c101908 */
[----:B------:R-:W-:Y:S02]  /*5d40*/  ISETP.LT.AND P4, PT, R69, c[0x0][0x17c], !P0 ;  /* 0x00005f0045007a0c */ /* 0x000fe40004781270 */
[----:B------:R-:W-:Y:S01]  /*5d50*/  LEA.HI.X.SX32 R9, R21, R3, 0x2, P6 ;  /* 0x0000000315097211 */ /* 0x000fe200030f16ff */
[----:B--2---:R-:W-:Y:S01]  /*5d60*/  IMAD R14, R39, 0x2, R18 ;  /* 0x00000002270e7824 */ /* 0x004fe200078e0212 */
[----:B------:R-:W-:-:S03]  /*5d70*/  LEA R12, P6, R18, R36, 0x2 ;  /* 0x00000024120c7211 */ /* 0x000fc600078c10ff */
[C---:B---3--:R-:W-:Y:S01]  /*5d80*/  IMAD R10, R39.reuse, 0x2, R14 ;  /* 0x00000002270a7824 */ /* 0x048fe200078e020e */
[-C--:B------:R-:W-:Y:S01]  /*5d90*/  LEA.HI.X.SX32 R13, R18, R3.reuse, 0x2, P6 ;  /* 0x00000003120d7211 */ /* 0x080fe200030f16ff */
[----:B------:R2:W-:Y:S01]  /*5da0*/  @P5 STG.E [R8.64], R22 ;  /* 0x0000001608005986 */ /* 0x0005e2000c101908 */
[CC--:B------:R-:W-:Y:S01]  /*5db0*/  LEA R16, P6, R14.reuse, R36.reuse, 0x2 ;  /* 0x000000240e107211 */ /* 0x0c0fe200078c10ff */
[----:B-1----:R-:W-:Y:S01]  /*5dc0*/  IMAD R6, R39, 0x2, R10 ;  /* 0x0000000227067824 */ /* 0x002fe200078e020a */
[----:B------:R-:W-:Y:S01]  /*5dd0*/  ISETP.LT.AND P5, PT, R51, c[0x0][0x17c], !P0 ;  /* 0x00005f0033007a0c */ /* 0x000fe200047a1270 */
[----:B------:R1:W-:Y:S01]  /*5de0*/  @P2 STG.E [R12.64], R30 ;  /* 0x0000001e0c002986 */ /* 0x0003e2000c101908 */
[-C--:B------:R-:W-:Y:S02]  /*5df0*/  LEA.HI.X.SX32 R17, R14, R3.reuse, 0x2, P6 ;  /* 0x000000030e117211 */ /* 0x080fe400030f16ff */
[-C--:B------:R-:W-:Y:S02]  /*5e00*/  LEA R4, P6, R10, R36.reuse, 0x2 ;  /* 0x000000240a047211 */ /* 0x080fe400078c10ff */
[----:B------:R-:W-:Y:S01]  /*5e10*/  ISETP.LT.AND P2, PT, R50, c[0x0][0x17c], !P0 ;  /* 0x00005f0032007a0c */ /* 0x000fe20004741270 */
[----:B------:R3:W-:Y:S01]  /*5e20*/  @P4 STG.E [R16.64], R26 ;  /* 0x0000001a10004986 */ /* 0x0007e2000c101908 */
[----:B------:R-:W-:Y:S01]  /*5e30*/  LEA.HI.X.SX32 R5, R10, R3, 0x2, P6 ;  /* 0x000000030a057211 */ /* 0x000fe200030f16ff */
[----:B------:R-:W-:Y:S01]  /*5e40*/  IMAD R10, R39, 0x2, R6 ;  /* 0x00000002270a7824 */ /* 0x000fe200078e0206 */
[----:B--2---:R-:W-:-:S02]  /*5e50*/  LEA R8, P6, R6, R36, 0x2 ;  /* 0x0000002406087211 */ /* 0x004fc400078c10ff */
[----:B------:R-:W-:Y:S01]  /*5e60*/  ISETP.LT.AND P4, PT, R48, c[0x0][0x17c], !P0 ;  /* 0x00005f0030007a0c */ /* 0x000fe20004781270 */
[C---:B------:R-:W-:Y:S01]  /*5e70*/  IMAD R14, R39.reuse, 0x2, R10 ;  /* 0x00000002270e7824 */ /* 0x040fe200078e020a */
[-C--:B------:R-:W-:Y:S01]  /*5e80*/  LEA.HI.X.SX32 R9, R6, R3.reuse, 0x2, P6 ;  /* 0x0000000306097211 */ /* 0x080fe200030f16ff */
[----:B------:R2:W-:Y:S01]  /*5e90*/  @P5 STG.E [R4.64], R35 ;  /* 0x0000002304005986 */ /* 0x0005e2000c101908 */
[-C--:B-1----:R-:W-:Y:S01]  /*5ea0*/  LEA R12, P6, R10, R36.reuse, 0x2 ;  /* 0x000000240a0c7211 */ /* 0x082fe200078c10ff */
[----:B------:R-:W-:Y:S01]  /*5eb0*/  IMAD R6, R39, 0x2, R14 ;  /* 0x0000000227067824 */ /* 0x000fe200078e020e */
[----:B------:R-:W-:Y:S01]  /*5ec0*/  ISETP.LT.AND P5, PT, R49, c[0x0][0x17c], !P0 ;  /* 0x00005f0031007a0c */ /* 0x000fe200047a1270 */
[----:B------:R1:W-:Y:S01]  /*5ed0*/  @P2 STG.E [R8.64], R19 ;  /* 0x0000001308002986 */ /* 0x0003e2000c101908 */
[----:B---3--:R-:W-:Y:S01]  /*5ee0*/  LEA R16, P2, R14, R36, 0x2 ;  /* 0x000000240e107211 */ /* 0x008fe200078410ff */
[----:B------:R-:W-:Y:S01]  /*5ef0*/  IMAD R18, R39, 0x2, R6 ;  /* 0x0000000227127824 */ /* 0x000fe200078e0206 */
[----:B------:R-:W-:-:S02]  /*5f00*/  LEA.HI.X.SX32 R13, R10, R3, 0x2, P6 ;  /* 0x000000030a0d7211 */ /* 0x000fc400030f16ff */
[-C--:B------:R-:W-:Y:S01]  /*5f10*/  LEA.HI.X.SX32 R17, R14, R3.reuse, 0x2, P2 ;  /* 0x000000030e117211 */ /* 0x080fe200010f16ff */
[C---:B------:R-:W-:Y:S01]  /*5f20*/  IMAD R10, R39.reuse, 0x2, R18 ;  /* 0x00000002270a7824 */ /* 0x040fe200078e0212 */
[-C--:B------:R-:W-:Y:S02]  /*5f30*/  LEA R20, P6, R6, R36.reuse, 0x2 ;  /* 0x0000002406147211 */ /* 0x080fe400078c10ff */
[----:B--2---:R-:W-:Y:S02]  /*5f40*/  LEA R4, P2, R18, R36, 0x2 ;  /* 0x0000002412047211 */ /* 0x004fe400078410ff */
[-C--:B------:R-:W-:Y:S01]  /*5f50*/  LEA.HI.X.SX32 R21, R6, R3.reuse, 0x2, P6 ;  /* 0x0000000306157211 */ /* 0x080fe200030f16ff */
[----:B------:R-:W-:Y:S01]  /*5f60*/  IMAD R6, R39, 0x2, R10 ;  /* 0x0000000227067824 */ /* 0x000fe200078e020a */
[----:B------:R-:W-:Y:S01]  /*5f70*/  LEA.HI.X.SX32 R5, R18, R3, 0x2, P2 ;  /* 0x0000000312057211 */ /* 0x000fe200010f16ff */
[----:B------:R1:W-:Y:S01]  /*5f80*/  @P5 STG.E [R12.64], R15 ;  /* 0x0000000f0c005986 */ /* 0x0003e2000c101908 */
[----:B------:R-:W-:-:S02]  /*5f90*/  ISETP.LT.AND P2, PT, R2, c[0x0][0x17c], !P0 ;  /* 0x00005f0002007a0c */ /* 0x000fc40004741270 */
[----:B------:R-:W-:Y:S01]  /*5fa0*/  ISETP.LT.AND P0, PT, R0, c[0x0][0x17c], !P0 ;  /* 0x00005f0000007a0c */ /* 0x000fe20004701270 */
[----:B------:R1:W-:Y:S01]  /*5fb0*/  @P4 STG.E [R16.64], R11 ;  /* 0x0000000b10004986 */ /* 0x0003e2000c101908 */
[----:B------:R-:W-:-:S03]  /*5fc0*/  LEA R24, P6, R10, R36, 0x2 ;  /* 0x000000240a187211 */ /* 0x000fc600078c10ff */
[----:B------:R1:W-:Y:S01]  /*5fd0*/  @P3 STG.E [R20.64], R7 ;  /* 0x0000000714003986 */ /* 0x0003e2000c101908 */
[----:B------:R-:W-:Y:S02]  /*5fe0*/  LEA.HI.X.SX32 R25, R10, R3, 0x2, P6 ;  /* 0x000000030a197211 */ /* 0x000fe400030f16ff */
[----:B------:R-:W-:-:S03]  /*5ff0*/  LEA R36, P6, R6, R36, 0x2 ;  /* 0x0000002406247211 */ /* 0x000fc600078c10ff */
[----:B------:R1:W-:Y:S01]  /*6000*/  @P2 STG.E [R4.64], R23 ;  /* 0x0000001704002986 */ /* 0x0003e2000c101908 */
[----:B------:R-:W-:-:S03]  /*6010*/  LEA.HI.X.SX32 R37, R6, R3, 0x2, P6 ;  /* 0x0000000306257211 */ /* 0x000fc600030f16ff */
[----:B------:R1:W-:Y:S01]  /*6020*/  @P1 STG.E [R24.64], R31 ;  /* 0x0000001f18001986 */ /* 0x0003e2000c101908 */
[----:B------:R-:W-:Y:S05]  /*6030*/  @!P0 EXIT ;  /* 0x000000000000894d */ /* 0x000fea0003800000 */
[----:B------:R-:W-:Y:S01]  /*6040*/  STG.E [R36.64], R27 ;  /* 0x0000001b24007986 */ /* 0x000fe2000c101908 */
[----:B------:R-:W-:Y:S05]  /*6050*/  EXIT ;  /* 0x000000000000794d */ /* 0x000fea0003800000 */
.L_x_3:
[----:B------:R-:W-:-:S00]  /*6060*/  BRA `(.L_x_3) ;  /* 0xfffffff000007947 */ /* 0x000fc0000383ffff */
[----:B------:R-:W-:-:S00]  /*6070*/  NOP ;  /* 0x0000000000007918 */ /* 0x000fc00000000000 */
        /* <DEDUP_REMOVED lines=8> */
.L_x_4:


//--------------------- .nv.shared.matmul_kernel  --------------------------
	.section	.nv.shared.matmul_kernel,"aw",@nobits
	.sectionflags	@""
	.align	16
